	.target	sm_90a

	.elftype	@"ET_EXEC"


//--------------------- .note.nv.tkinfo           --------------------------
	.section	.note.nv.tkinfo,"",@"SHT_NOTE"
	.sectionflags	@"SHF_NOTE_NV_TKINFO"
	.tkinfo
        /*0018*/ 	.word	0x00000002
        /*0030*/ 	.string	""
        /*0030*/ 	.string	"ptxas"
        /*0030*/ 	.string	"Cuda compilation tools, release 13.0, V13.0.88"
        /*0030*/ 	.string	"Build cuda_13.0.r13.0/compiler.36424714_0"
        /*0030*/ 	.string	"-arch sm_90a -m 64 "



//--------------------- .note.nv.cuinfo           --------------------------
	.section	.note.nv.cuinfo,"",@"SHT_NOTE"
	.sectionflags	@"SHF_NOTE_NV_CUINFO"
        /*0018*/ 	.short	0x0002
        /*001a*/ 	.short	0x005a
        /*001c*/ 	.short	0x0082
	.zero		2


//--------------------- .nv.info                  --------------------------
	.section	.nv.info,"",@"SHT_CUDA_INFO"
	.align	4


	//----- nvinfo : EIATTR_REGCOUNT
	.align		4
        /*0000*/ 	.byte	0x04, 0x2f
        /*0002*/ 	.short	(.L_15 - .L_14)
	.align		4
.L_14:
        /*0004*/ 	.word	index@(_ZN7cutlass13device_kernelINS_4gemm6kernel13GemmUniversalIN4cute5tupleIJiiiiEEENS1_10collective13CollectiveMmaINS1_34MainloopSm90TmaGmmaWarpSpecializedILi11ENS5_IJNS4_1CILi1EEESB_SB_EEENS1_35KernelTmaWarpSpecializedCooperativeEEENS5_IJNSA_ILi256EEENSA_ILi64EEENSA_ILi32EEEEEENS_6half_tENS5_IJlSB_lEEESJ_SK_NS4_8TiledMMAINS4_8MMA_AtomIJNS4_4SM904GMMA25MMA_64x64x16_F32F16F16_SSILNSO_5MajorE0ELSQ_0ELNSO_7ScaleInE1ELSR_1EEEEEENS4_6LayoutINS5_IJNSA_ILi2EEESB_SB_EEENS5_IJSB_NSA_ILi0EEESX_EEEEENS5_IJNS4_10UnderscoreES10_S10_EEEEENS4_13SM90_TMA_LOADENS4_14ComposedLayoutINS4_7SwizzleILi2ELi4ELi3EEENS4_18smem_ptr_flag_bitsILi16EEENSU_INS5_IJNSA_ILi8EEESH_EEENS5_IJSH_SB_EEEEEEEvNS4_8identityES13_S1D_vS1E_EENS_8epilogue10collective6detail29Sm90TmaWarpSpecializedAdapterINS1H_15DefaultEpilogueISJ_SK_SK_NS1G_6thread17LinearCombinationISJ_Li1EffLNS1L_9ScaleType4KindE0ELNS_15FloatRoundStyleE2ESJ_EENS1_15EpilogueDefaultEEEEEvvEEEEvNT_6ParamsE)
        /*0008*/ 	.word	0x000000a8


	//----- nvinfo : EIATTR_FRAME_SIZE
	.align		4
.L_15:
        /*000c*/ 	.byte	0x04, 0x11
        /*000e*/ 	.short	(.L_17 - .L_16)
	.align		4
.L_16:
        /*0010*/ 	.word	index@(_ZN7cutlass13device_kernelINS_4gemm6kernel13GemmUniversalIN4cute5tupleIJiiiiEEENS1_10collective13CollectiveMmaINS1_34MainloopSm90TmaGmmaWarpSpecializedILi11ENS5_IJNS4_1CILi1EEESB_SB_EEENS1_35KernelTmaWarpSpecializedCooperativeEEENS5_IJNSA_ILi256EEENSA_ILi64EEENSA_ILi32EEEEEENS_6half_tENS5_IJlSB_lEEESJ_SK_NS4_8TiledMMAINS4_8MMA_AtomIJNS4_4SM904GMMA25MMA_64x64x16_F32F16F16_SSILNSO_5MajorE0ELSQ_0ELNSO_7ScaleInE1ELSR_1EEEEEENS4_6LayoutINS5_IJNSA_ILi2EEESB_SB_EEENS5_IJSB_NSA_ILi0EEESX_EEEEENS5_IJNS4_10UnderscoreES10_S10_EEEEENS4_13SM90_TMA_LOADENS4_14ComposedLayoutINS4_7SwizzleILi2ELi4ELi3EEENS4_18smem_ptr_flag_bitsILi16EEENSU_INS5_IJNSA_ILi8EEESH_EEENS5_IJSH_SB_EEEEEEEvNS4_8identityES13_S1D_vS1E_EENS_8epilogue10collective6detail29Sm90TmaWarpSpecializedAdapterINS1H_15DefaultEpilogueISJ_SK_SK_NS1G_6thread17LinearCombinationISJ_Li1EffLNS1L_9ScaleType4KindE0ELNS_15FloatRoundStyleE2ESJ_EENS1_15EpilogueDefaultEEEEEvvEEEEvNT_6ParamsE)
        /*0014*/ 	.word	0x00000000


	//----- nvinfo : EIATTR_MIN_STACK_SIZE
	.align		4
.L_17:
        /*0018*/ 	.byte	0x04, 0x12
        /*001a*/ 	.short	(.L_19 - .L_18)
	.align		4
.L_18:
        /*001c*/ 	.word	index@(_ZN7cutlass13device_kernelINS_4gemm6kernel13GemmUniversalIN4cute5tupleIJiiiiEEENS1_10collective13CollectiveMmaINS1_34MainloopSm90TmaGmmaWarpSpecializedILi11ENS5_IJNS4_1CILi1EEESB_SB_EEENS1_35KernelTmaWarpSpecializedCooperativeEEENS5_IJNSA_ILi256EEENSA_ILi64EEENSA_ILi32EEEEEENS_6half_tENS5_IJlSB_lEEESJ_SK_NS4_8TiledMMAINS4_8MMA_AtomIJNS4_4SM904GMMA25MMA_64x64x16_F32F16F16_SSILNSO_5MajorE0ELSQ_0ELNSO_7ScaleInE1ELSR_1EEEEEENS4_6LayoutINS5_IJNSA_ILi2EEESB_SB_EEENS5_IJSB_NSA_ILi0EEESX_EEEEENS5_IJNS4_10UnderscoreES10_S10_EEEEENS4_13SM90_TMA_LOADENS4_14ComposedLayoutINS4_7SwizzleILi2ELi4ELi3EEENS4_18smem_ptr_flag_bitsILi16EEENSU_INS5_IJNSA_ILi8EEESH_EEENS5_IJSH_SB_EEEEEEEvNS4_8identityES13_S1D_vS1E_EENS_8epilogue10collective6detail29Sm90TmaWarpSpecializedAdapterINS1H_15DefaultEpilogueISJ_SK_SK_NS1G_6thread17LinearCombinationISJ_Li1EffLNS1L_9ScaleType4KindE0ELNS_15FloatRoundStyleE2ESJ_EENS1_15EpilogueDefaultEEEEEvvEEEEvNT_6ParamsE)
        /*0020*/ 	.word	0x00000000
.L_19:


//--------------------- .nv.compat                --------------------------
	.section	.nv.compat,"",@"SHT_CUDA_COMPAT_INFO"
	.align	4
        /*0000*/ 	.byte	0x02, 0x09, 0x01, 0x00, 0x02, 0x02, 0x04, 0x00, 0x02, 0x05, 0x05, 0x00, 0x03, 0x07, 0x01, 0x01
        /*0010*/ 	.byte	0x02, 0x03, 0x01, 0x00, 0x02, 0x06, 0x01, 0x00, 0x04, 0x0b, 0x08, 0x00, 0x00, 0x00, 0x00, 0x00
        /*0020*/ 	.byte	0x00, 0x00, 0x00, 0x00


//--------------------- .nv.info._ZN7cutlass13device_kernelINS_4gemm6kernel13GemmUniversalIN4cute5tupleIJiiiiEEENS1_10collective13CollectiveMmaINS1_34MainloopSm90TmaGmmaWarpSpecializedILi11ENS5_IJNS4_1CILi1EEESB_SB_EEENS1_35KernelTmaWarpSpecializedCooperativeEEENS5_IJNSA_ILi256EEENSA_ILi64EEENSA_ILi32EEEEEENS_6half_tENS5_IJlSB_lEEESJ_SK_NS4_8TiledMMAINS4_8MMA_AtomIJNS4_4SM904GMMA25MMA_64x64x16_F32F16F16_SSILNSO_5MajorE0ELSQ_0ELNSO_7ScaleInE1ELSR_1EEEEEENS4_6LayoutINS5_IJNSA_ILi2EEESB_SB_EEENS5_IJSB_NSA_ILi0EEESX_EEEEENS5_IJNS4_10UnderscoreES10_S10_EEEEENS4_13SM90_TMA_LOADENS4_14ComposedLayoutINS4_7SwizzleILi2ELi4ELi3EEENS4_18smem_ptr_flag_bitsILi16EEENSU_INS5_IJNSA_ILi8EEESH_EEENS5_IJSH_SB_EEEEEEEvNS4_8identityES13_S1D_vS1E_EENS_8epilogue10collective6detail29Sm90TmaWarpSpecializedAdapterINS1H_15DefaultEpilogueISJ_SK_SK_NS1G_6thread17LinearCombinationISJ_Li1EffLNS1L_9ScaleType4KindE0ELNS_15FloatRoundStyleE2ESJ_EENS1_15EpilogueDefaultEEEEEvvEEEEvNT_6ParamsE --------------------------
	.section	.nv.info._ZN7cutlass13device_kernelINS_4gemm6kernel13GemmUniversalIN4cute5tupleIJiiiiEEENS1_10collective13CollectiveMmaINS1_34MainloopSm90TmaGmmaWarpSpecializedILi11ENS5_IJNS4_1CILi1EEESB_SB_EEENS1_35KernelTmaWarpSpecializedCooperativeEEENS5_IJNSA_ILi256EEENSA_ILi64EEENSA_ILi32EEEEEENS_6half_tENS5_IJlSB_lEEESJ_SK_NS4_8TiledMMAINS4_8MMA_AtomIJNS4_4SM904GMMA25MMA_64x64x16_F32F16F16_SSILNSO_5MajorE0ELSQ_0ELNSO_7ScaleInE1ELSR_1EEEEEENS4_6LayoutINS5_IJNSA_ILi2EEESB_SB_EEENS5_IJSB_NSA_ILi0EEESX_EEEEENS5_IJNS4_10UnderscoreES10_S10_EEEEENS4_13SM90_TMA_LOADENS4_14ComposedLayoutINS4_7SwizzleILi2ELi4ELi3EEENS4_18smem_ptr_flag_bitsILi16EEENSU_INS5_IJNSA_ILi8EEESH_EEENS5_IJSH_SB_EEEEEEEvNS4_8identityES13_S1D_vS1E_EENS_8epilogue10collective6detail29Sm90TmaWarpSpecializedAdapterINS1H_15DefaultEpilogueISJ_SK_SK_NS1G_6thread17LinearCombinationISJ_Li1EffLNS1L_9ScaleType4KindE0ELNS_15FloatRoundStyleE2ESJ_EENS1_15EpilogueDefaultEEEEEvvEEEEvNT_6ParamsE,"",@"SHT_CUDA_INFO"
	.sectionflags	@""
	.align	4


	//----- nvinfo : EIATTR_CUDA_API_VERSION
	.align		4
        /*0000*/ 	.byte	0x04, 0x37
        /*0002*/ 	.short	(.L_21 - .L_20)
.L_20:
        /*0004*/ 	.word	0x00000082


	//----- nvinfo : EIATTR_KPARAM_INFO
	.align		4
.L_21:
        /*0008*/ 	.byte	0x04, 0x17
        /*000a*/ 	.short	(.L_23 - .L_22)
.L_22:
        /*000c*/ 	.word	0x00000000
        /*0010*/ 	.short	0x0000
        /*0012*/ 	.short	0x0070
        /*0014*/ 	.byte	0x00, 0xf0, 0x01, 0x10


	//----- nvinfo : EIATTR_SPARSE_MMA_MASK
	.align		4
.L_23:
        /*0018*/ 	.byte	0x03, 0x50
        /*001a*/ 	.short	0x0000


	//----- nvinfo : EIATTR_MAXREG_COUNT
	.align		4
        /*001c*/ 	.byte	0x03, 0x1b
        /*001e*/ 	.short	0x00a8


	//----- nvinfo : EIATTR_NUM_BARRIERS
	.align		4
        /*0020*/ 	.byte	0x02, 0x4c
        /*0022*/ 	.byte	0x01
	.zero		1


	//----- nvinfo : EIATTR_EXTERNS
	.align		4
        /*0024*/ 	.byte	0x04, 0x0f
        /*0026*/ 	.short	(.L_25 - .L_24)


	//   ....[0]....
	.align		4
.L_24:
        /*0028*/ 	.word	index@(__assertfail)


	//----- nvinfo : EIATTR_MERCURY_ISA_VERSION
	.align		4
.L_25:
        /*002c*/ 	.byte	0x03, 0x5f
        /*002e*/ 	.short	0x0101


	//----- nvinfo : EIATTR_INT_WARP_WIDE_INSTR_OFFSETS
	.align		4
        /*0030*/ 	.byte	0x04, 0x31
        /*0032*/ 	.short	(.L_27 - .L_26)


	//   ....[0]....
.L_26:
        /*0034*/ 	.word	0x00000490


	//   ....[1]....
        /*0038*/ 	.word	0x000004a0


	//   ....[2]....
        /*003c*/ 	.word	0x000005e0


	//----- nvinfo : EIATTR_COOP_GROUP_MASK_REGIDS
	.align		4
.L_27:
        /*0040*/ 	.byte	0x04, 0x29
        /*0042*/ 	.short	(.L_29 - .L_28)


	//   ....[0]....
.L_28:
        /*0044*/ 	.word	0xffffffff


	//   ....[1]....
        /*0048*/ 	.word	0xffffffff


	//   ....[2]....
        /*004c*/ 	.word	0xffffffff


	//   ....[3]....
        /*0050*/ 	.word	0xffffffff


	//   ....[4]....
        /*0054*/ 	.word	0xffffffff


	//----- nvinfo : EIATTR_COOP_GROUP_INSTR_OFFSETS
	.align		4
.L_29:
        /*0058*/ 	.byte	0x04, 0x28
        /*005a*/ 	.short	(.L_31 - .L_30)


	//   ....[0]....
.L_30:
        /*005c*/ 	.word	0x00000060


	//   ....[1]....
        /*0060*/ 	.word	0x00000070


	//   ....[2]....
        /*0064*/ 	.word	0x00000130


	//   ....[3]....
        /*0068*/ 	.word	0x000003d0


	//   ....[4]....
        /*006c*/ 	.word	0x000012f0


	//----- nvinfo : EIATTR_REG_RECONFIG
	.align		4
.L_31:
        /*0070*/ 	.byte	0x01, 0x54
	.zero		2


	//----- nvinfo : EIATTR_SYSCALL_OFFSETS
	.align		4
        /*0074*/ 	.byte	0x04, 0x46
        /*0076*/ 	.short	(.L_33 - .L_32)


	//   ....[0]....
.L_32:
        /*0078*/ 	.word	0x000014e0


	//----- nvinfo : EIATTR_MBARRIER_INSTR_OFFSETS
	.align		4
.L_33:
        /*007c*/ 	.byte	0x04, 0x39
        /*007e*/ 	.short	(.L_35 - .L_34)


	//   ....[0]....
.L_34:
        /*0080*/ 	.word	0x00000250
        /*0084*/ 	.word	0x000000ff
        /*0088*/ 	.word	0x00000000
        /*008c*/ 	.short	0x0100
        /*008e*/ 	.byte	0x08
	.zero		1


	//   ....[1]....
        /*0090*/ 	.word	0x00000260
        /*0094*/ 	.word	0x000000ff
        /*0098*/ 	.word	0x00000058
        /*009c*/ 	.short	0x0100
        /*009e*/ 	.byte	0x08
	.zero		1


	//   ....[2]....
        /*00a0*/ 	.word	0x00000270
        /*00a4*/ 	.word	0x000000ff
        /*00a8*/ 	.word	0x00000008
        /*00ac*/ 	.short	0x0100
        /*00ae*/ 	.byte	0x08
	.zero		1


	//   ....[3]....
        /*00b0*/ 	.word	0x00000280
        /*00b4*/ 	.word	0x000000ff
        /*00b8*/ 	.word	0x00000060
        /*00bc*/ 	.short	0x0100
        /*00be*/ 	.byte	0x08
	.zero		1


	//   ....[4]....
        /*00c0*/ 	.word	0x00000290
        /*00c4*/ 	.word	0x000000ff
        /*00c8*/ 	.word	0x00000010
        /*00cc*/ 	.short	0x0100
        /*00ce*/ 	.byte	0x08
	.zero		1


	//   ....[5]....
        /*00d0*/ 	.word	0x000002a0
        /*00d4*/ 	.word	0x000000ff
        /*00d8*/ 	.word	0x00000068
        /*00dc*/ 	.short	0x0100
        /*00de*/ 	.byte	0x08
	.zero		1


	//   ....[6]....
        /*00e0*/ 	.word	0x000002b0
        /*00e4*/ 	.word	0x000000ff
        /*00e8*/ 	.word	0x00000018
        /*00ec*/ 	.short	0x0100
        /*00ee*/ 	.byte	0x08
	.zero		1


	//   ....[7]....
        /*00f0*/ 	.word	0x000002c0
        /*00f4*/ 	.word	0x000000ff
        /*00f8*/ 	.word	0x00000070
        /*00fc*/ 	.short	0x0100
        /*00fe*/ 	.byte	0x08
	.zero		1


	//   ....[8]....
        /*0100*/ 	.word	0x000002d0
        /*0104*/ 	.word	0x000000ff
        /*0108*/ 	.word	0x00000020
        /*010c*/ 	.short	0x0100
        /*010e*/ 	.byte	0x08
	.zero		1


	//   ....[9]....
        /*0110*/ 	.word	0x000002e0
        /*0114*/ 	.word	0x000000ff
        /*0118*/ 	.word	0x00000078
        /*011c*/ 	.short	0x0100
        /*011e*/ 	.byte	0x08
	.zero		1


	//   ....[10]....
        /*0120*/ 	.word	0x000002f0
        /*0124*/ 	.word	0x000000ff
        /*0128*/ 	.word	0x00000028
        /*012c*/ 	.short	0x0100
        /*012e*/ 	.byte	0x08
	.zero		1


	//   ....[11]....
        /*0130*/ 	.word	0x00000300
        /*0134*/ 	.word	0x000000ff
        /*0138*/ 	.word	0x00000080
        /*013c*/ 	.short	0x0100
        /*013e*/ 	.byte	0x08
	.zero		1


	//   ....[12]....
        /*0140*/ 	.word	0x00000310
        /*0144*/ 	.word	0x000000ff
        /*0148*/ 	.word	0x00000030
        /*014c*/ 	.short	0x0100
        /*014e*/ 	.byte	0x08
	.zero		1


	//   ....[13]....
        /*0150*/ 	.word	0x00000320
        /*0154*/ 	.word	0x000000ff
        /*0158*/ 	.word	0x00000088
        /*015c*/ 	.short	0x0100
        /*015e*/ 	.byte	0x08
	.zero		1


	//   ....[14]....
        /*0160*/ 	.word	0x00000330
        /*0164*/ 	.word	0x000000ff
        /*0168*/ 	.word	0x00000038
        /*016c*/ 	.short	0x0100
        /*016e*/ 	.byte	0x08
	.zero		1


	//   ....[15]....
        /*0170*/ 	.word	0x00000340
        /*0174*/ 	.word	0x000000ff
        /*0178*/ 	.word	0x00000090
        /*017c*/ 	.short	0x0100
        /*017e*/ 	.byte	0x08
	.zero		1


	//   ....[16]....
        /*0180*/ 	.word	0x00000350
        /*0184*/ 	.word	0x000000ff
        /*0188*/ 	.word	0x00000040
        /*018c*/ 	.short	0x0100
        /*018e*/ 	.byte	0x08
	.zero		1


	//   ....[17]....
        /*0190*/ 	.word	0x00000360
        /*0194*/ 	.word	0x000000ff
        /*0198*/ 	.word	0x00000098
        /*019c*/ 	.short	0x0100
        /*019e*/ 	.byte	0x08
	.zero		1


	//   ....[18]....
        /*01a0*/ 	.word	0x00000370
        /*01a4*/ 	.word	0x000000ff
        /*01a8*/ 	.word	0x00000048
        /*01ac*/ 	.short	0x0100
        /*01ae*/ 	.byte	0x08
	.zero		1


	//   ....[19]....
        /*01b0*/ 	.word	0x00000380
        /*01b4*/ 	.word	0x000000ff
        /*01b8*/ 	.word	0x000000a0
        /*01bc*/ 	.short	0x0100
        /*01be*/ 	.byte	0x08
	.zero		1


	//   ....[20]....
        /*01c0*/ 	.word	0x00000390
        /*01c4*/ 	.word	0x000000ff
        /*01c8*/ 	.word	0x00000050
        /*01cc*/ 	.short	0x0100
        /*01ce*/ 	.byte	0x08
	.zero		1


	//   ....[21]....
        /*01d0*/ 	.word	0x000003a0
        /*01d4*/ 	.word	0x000000ff
        /*01d8*/ 	.word	0x000000a8
        /*01dc*/ 	.short	0x0100
        /*01de*/ 	.byte	0x08
	.zero		1


	//   ....[22]....
        /*01e0*/ 	.word	0x00000660
        /*01e4*/ 	.word	0x000000ff
        /*01e8*/ 	.word	0x000000c0
        /*01ec*/ 	.short	0x0100
        /*01ee*/ 	.byte	0x08
	.zero		1


	//   ....[23]....
        /*01f0*/ 	.word	0x000006e0
        /*01f4*/ 	.word	0x000000ff
        /*01f8*/ 	.word	0x000000c8
        /*01fc*/ 	.short	0x0100
        /*01fe*/ 	.byte	0x08
	.zero		1


	//   ....[24]....
        /*0200*/ 	.word	0x00001560
        /*0204*/ 	.word	0x00000003
        /*0208*/ 	.word	0x00000000
        /*020c*/ 	.short	0x010a
        /*020e*/ 	.byte	0x3f
	.zero		1


	//   ....[25]....
        /*0210*/ 	.word	0x000015c0
        /*0214*/ 	.word	0x00000003
        /*0218*/ 	.word	0x00000000
        /*021c*/ 	.short	0x010a
        /*021e*/ 	.byte	0x3f
	.zero		1


	//   ....[26]....
        /*0220*/ 	.word	0x000018f0
        /*0224*/ 	.word	0x000000ff
        /*0228*/ 	.word	0x00000000
        /*022c*/ 	.short	0x010a
        /*022e*/ 	.byte	0x04
	.zero		1


	//   ....[27]....
        /*0230*/ 	.word	0x00001930
        /*0234*/ 	.word	0x000000ff
        /*0238*/ 	.word	0x00000000
        /*023c*/ 	.short	0x010a
        /*023e*/ 	.byte	0x04
	.zero		1


	//   ....[28]....
        /*0240*/ 	.word	0x00001b70
        /*0244*/ 	.word	0x000000ff
        /*0248*/ 	.word	0x00000000
        /*024c*/ 	.short	0x0101
        /*024e*/ 	.byte	0x04
	.zero		1


	//   ....[29]....
        /*0250*/ 	.word	0x00001d50
        /*0254*/ 	.word	0x000000ff
        /*0258*/ 	.word	0x00000000
        /*025c*/ 	.short	0x0101
        /*025e*/ 	.byte	0x06
	.zero		1


	//   ....[30]....
        /*0260*/ 	.word	0x00007a90
        /*0264*/ 	.word	0x0000000e
        /*0268*/ 	.word	0x00000058
        /*026c*/ 	.short	0x010a
        /*026e*/ 	.byte	0x3f
	.zero		1


	//   ....[31]....
        /*0270*/ 	.word	0x00007e20
        /*0274*/ 	.word	0x00000006
        /*0278*/ 	.word	0x000000c8
        /*027c*/ 	.short	0x0101
        /*027e*/ 	.byte	0x3f
	.zero		1


	//   ....[32]....
        /*0280*/ 	.word	0x00008540
        /*0284*/ 	.word	0x00000007
        /*0288*/ 	.word	0x00000000
        /*028c*/ 	.short	0x010a
        /*028e*/ 	.byte	0x3f
	.zero		1


	//   ....[33]....
        /*0290*/ 	.word	0x000085c0
        /*0294*/ 	.word	0x00000009
        /*0298*/ 	.word	0x00000000
        /*029c*/ 	.short	0x010a
        /*029e*/ 	.byte	0x3f
	.zero		1


	//   ....[34]....
        /*02a0*/ 	.word	0x00008650
        /*02a4*/ 	.word	0x00000006
        /*02a8*/ 	.word	0x00000000
        /*02ac*/ 	.short	0x010a
        /*02ae*/ 	.byte	0x3f
	.zero		1


	//   ....[35]....
        /*02b0*/ 	.word	0x000086e0
        /*02b4*/ 	.word	0x00000009
        /*02b8*/ 	.word	0x00000000
        /*02bc*/ 	.short	0x010a
        /*02be*/ 	.byte	0x3f
	.zero		1


	//   ....[36]....
        /*02c0*/ 	.word	0x00008770
        /*02c4*/ 	.word	0x00000006
        /*02c8*/ 	.word	0x00000000
        /*02cc*/ 	.short	0x010a
        /*02ce*/ 	.byte	0x3f
	.zero		1


	//   ....[37]....
        /*02d0*/ 	.word	0x00008800
        /*02d4*/ 	.word	0x00000009
        /*02d8*/ 	.word	0x00000000
        /*02dc*/ 	.short	0x010a
        /*02de*/ 	.byte	0x3f
	.zero		1


	//   ....[38]....
        /*02e0*/ 	.word	0x00008890
        /*02e4*/ 	.word	0x00000006
        /*02e8*/ 	.word	0x00000000
        /*02ec*/ 	.short	0x010a
        /*02ee*/ 	.byte	0x3f
	.zero		1


	//   ....[39]....
        /*02f0*/ 	.word	0x00008920
        /*02f4*/ 	.word	0x00000009
        /*02f8*/ 	.word	0x00000000
        /*02fc*/ 	.short	0x010a
        /*02fe*/ 	.byte	0x3f
	.zero		1


	//   ....[40]....
        /*0300*/ 	.word	0x000089b0
        /*0304*/ 	.word	0x00000006
        /*0308*/ 	.word	0x00000000
        /*030c*/ 	.short	0x010a
        /*030e*/ 	.byte	0x3f
	.zero		1


	//   ....[41]....
        /*0310*/ 	.word	0x00008a40
        /*0314*/ 	.word	0x00000009
        /*0318*/ 	.word	0x00000000
        /*031c*/ 	.short	0x010a
        /*031e*/ 	.byte	0x3f
	.zero		1


	//   ....[42]....
        /*0320*/ 	.word	0x00008ad0
        /*0324*/ 	.word	0x00000003
        /*0328*/ 	.word	0x00000000
        /*032c*/ 	.short	0x010a
        /*032e*/ 	.byte	0x3f
	.zero		1


	//   ....[43]....
        /*0330*/ 	.word	0x00008b30
        /*0334*/ 	.word	0x00000003
        /*0338*/ 	.word	0x00000000
        /*033c*/ 	.short	0x010a
        /*033e*/ 	.byte	0x3f
	.zero		1


	//   ....[44]....
        /*0340*/ 	.word	0x00008b90
        /*0344*/ 	.word	0x00000004
        /*0348*/ 	.word	0x00000000
        /*034c*/ 	.short	0x010a
        /*034e*/ 	.byte	0x3f
	.zero		1


	//   ....[45]....
        /*0350*/ 	.word	0x00008c60
        /*0354*/ 	.word	0x0000000e
        /*0358*/ 	.word	0x00000058
        /*035c*/ 	.short	0x010a
        /*035e*/ 	.byte	0x3f
	.zero		1


	//   ....[46]....
        /*0360*/ 	.word	0x00008d30
        /*0364*/ 	.word	0x00000007
        /*0368*/ 	.word	0x00000000
        /*036c*/ 	.short	0x010a
        /*036e*/ 	.byte	0x3f
	.zero		1


	//   ....[47]....
        /*0370*/ 	.word	0x00008d80
        /*0374*/ 	.word	0x00000009
        /*0378*/ 	.word	0x00000000
        /*037c*/ 	.short	0x010a
        /*037e*/ 	.byte	0x3f
	.zero		1


	//   ....[48]....
        /*0380*/ 	.word	0x00008dd0
        /*0384*/ 	.word	0x00000006
        /*0388*/ 	.word	0x00000000
        /*038c*/ 	.short	0x010a
        /*038e*/ 	.byte	0x3f
	.zero		1


	//   ....[49]....
        /*0390*/ 	.word	0x00008e20
        /*0394*/ 	.word	0x00000009
        /*0398*/ 	.word	0x00000000
        /*039c*/ 	.short	0x010a
        /*039e*/ 	.byte	0x3f
	.zero		1


	//   ....[50]....
        /*03a0*/ 	.word	0x00008e70
        /*03a4*/ 	.word	0x00000006
        /*03a8*/ 	.word	0x00000000
        /*03ac*/ 	.short	0x010a
        /*03ae*/ 	.byte	0x3f
	.zero		1


	//   ....[51]....
        /*03b0*/ 	.word	0x00008ec0
        /*03b4*/ 	.word	0x00000009
        /*03b8*/ 	.word	0x00000000
        /*03bc*/ 	.short	0x010a
        /*03be*/ 	.byte	0x3f
	.zero		1


	//   ....[52]....
        /*03c0*/ 	.word	0x00008f10
        /*03c4*/ 	.word	0x00000006
        /*03c8*/ 	.word	0x00000000
        /*03cc*/ 	.short	0x010a
        /*03ce*/ 	.byte	0x3f
	.zero		1


	//   ....[53]....
        /*03d0*/ 	.word	0x00008f60
        /*03d4*/ 	.word	0x00000009
        /*03d8*/ 	.word	0x00000000
        /*03dc*/ 	.short	0x010a
        /*03de*/ 	.byte	0x3f
	.zero		1


	//   ....[54]....
        /*03e0*/ 	.word	0x00008fb0
        /*03e4*/ 	.word	0x00000006
        /*03e8*/ 	.word	0x00000000
        /*03ec*/ 	.short	0x010a
        /*03ee*/ 	.byte	0x3f
	.zero		1


	//   ....[55]....
        /*03f0*/ 	.word	0x00009000
        /*03f4*/ 	.word	0x00000009
        /*03f8*/ 	.word	0x00000000
        /*03fc*/ 	.short	0x010a
        /*03fe*/ 	.byte	0x3f
	.zero		1


	//----- nvinfo : EIATTR_NUM_MBARRIERS
	.align		4
.L_35:
        /*0400*/ 	.byte	0x03, 0x38
        /*0402*/ 	.short	0x0018


	//----- nvinfo : EIATTR_EXIT_INSTR_OFFSETS
	.align		4
        /*0404*/ 	.byte	0x04, 0x1c
        /*0406*/ 	.short	(.L_37 - .L_36)


	//   ....[0]....
.L_36:
        /*0408*/ 	.word	0x00000780


	//   ....[1]....
        /*040c*/ 	.word	0x00001050


	//   ....[2]....
        /*0410*/ 	.word	0x00007170


	//   ....[3]....
        /*0414*/ 	.word	0x000077a0


	//   ....[4]....
        /*0418*/ 	.word	0x00008b20


	//----- nvinfo : EIATTR_MAX_THREADS
	.align		4
.L_37:
        /*041c*/ 	.byte	0x04, 0x05
        /*041e*/ 	.short	(.L_39 - .L_38)
.L_38:
        /*0420*/ 	.word	0x00000180
        /*0424*/ 	.word	0x00000001
        /*0428*/ 	.word	0x00000001


	//----- nvinfo : EIATTR_CRS_STACK_SIZE
	.align		4
.L_39:
        /*042c*/ 	.byte	0x04, 0x1e
        /*042e*/ 	.short	(.L_41 - .L_40)
.L_40:
        /*0430*/ 	.word	0x00000000


	//----- nvinfo : EIATTR_CBANK_PARAM_SIZE
	.align		4
.L_41:
        /*0434*/ 	.byte	0x03, 0x19
        /*0436*/ 	.short	0x0470


	//----- nvinfo : EIATTR_PARAM_CBANK
	.align		4
        /*0438*/ 	.byte	0x04, 0x0a
        /*043a*/ 	.short	(.L_43 - .L_42)
	.align		4
.L_42:
        /*043c*/ 	.word	index@(.nv.constant0._ZN7cutlass13device_kernelINS_4gemm6kernel13GemmUniversalIN4cute5tupleIJiiiiEEENS1_10collective13CollectiveMmaINS1_34MainloopSm90TmaGmmaWarpSpecializedILi11ENS5_IJNS4_1CILi1EEESB_SB_EEENS1_35KernelTmaWarpSpecializedCooperativeEEENS5_IJNSA_ILi256EEENSA_ILi64EEENSA_ILi32EEEEEENS_6half_tENS5_IJlSB_lEEESJ_SK_NS4_8TiledMMAINS4_8MMA_AtomIJNS4_4SM904GMMA25MMA_64x64x16_F32F16F16_SSILNSO_5MajorE0ELSQ_0ELNSO_7ScaleInE1ELSR_1EEEEEENS4_6LayoutINS5_IJNSA_ILi2EEESB_SB_EEENS5_IJSB_NSA_ILi0EEESX_EEEEENS5_IJNS4_10UnderscoreES10_S10_EEEEENS4_13SM90_TMA_LOADENS4_14ComposedLayoutINS4_7SwizzleILi2ELi4ELi3EEENS4_18smem_ptr_flag_bitsILi16EEENSU_INS5_IJNSA_ILi8EEESH_EEENS5_IJSH_SB_EEEEEEEvNS4_8identityES13_S1D_vS1E_EENS_8epilogue10collective6detail29Sm90TmaWarpSpecializedAdapterINS1H_15DefaultEpilogueISJ_SK_SK_NS1G_6thread17LinearCombinationISJ_Li1EffLNS1L_9ScaleType4KindE0ELNS_15FloatRoundStyleE2ESJ_EENS1_15EpilogueDefaultEEEEEvvEEEEvNT_6ParamsE)
        /*0440*/ 	.short	0x0210
        /*0442*/ 	.short	0x0470


	//----- nvinfo : EIATTR_SW_WAR
	.align		4
.L_43:
        /*0444*/ 	.byte	0x04, 0x36
        /*0446*/ 	.short	(.L_45 - .L_44)
.L_44:
        /*0448*/ 	.word	0x00000008
.L_45:


//--------------------- .nv.callgraph             --------------------------
	.section	.nv.callgraph,"",@"SHT_CUDA_CALLGRAPH"
	.align	4
	.sectionentsize	8
	.align		4
        /*0000*/ 	.word	0x00000000
	.align		4
        /*0004*/ 	.word	0xffffffff
	.align		4
        /*0008*/ 	.word	index@(_ZN7cutlass13device_kernelINS_4gemm6kernel13GemmUniversalIN4cute5tupleIJiiiiEEENS1_10collective13CollectiveMmaINS1_34MainloopSm90TmaGmmaWarpSpecializedILi11ENS5_IJNS4_1CILi1EEESB_SB_EEENS1_35KernelTmaWarpSpecializedCooperativeEEENS5_IJNSA_ILi256EEENSA_ILi64EEENSA_ILi32EEEEEENS_6half_tENS5_IJlSB_lEEESJ_SK_NS4_8TiledMMAINS4_8MMA_AtomIJNS4_4SM904GMMA25MMA_64x64x16_F32F16F16_SSILNSO_5MajorE0ELSQ_0ELNSO_7ScaleInE1ELSR_1EEEEEENS4_6LayoutINS5_IJNSA_ILi2EEESB_SB_EEENS5_IJSB_NSA_ILi0EEESX_EEEEENS5_IJNS4_10UnderscoreES10_S10_EEEEENS4_13SM90_TMA_LOADENS4_14ComposedLayoutINS4_7SwizzleILi2ELi4ELi3EEENS4_18smem_ptr_flag_bitsILi16EEENSU_INS5_IJNSA_ILi8EEESH_EEENS5_IJSH_SB_EEEEEEEvNS4_8identityES13_S1D_vS1E_EENS_8epilogue10collective6detail29Sm90TmaWarpSpecializedAdapterINS1H_15DefaultEpilogueISJ_SK_SK_NS1G_6thread17LinearCombinationISJ_Li1EffLNS1L_9ScaleType4KindE0ELNS_15FloatRoundStyleE2ESJ_EENS1_15EpilogueDefaultEEEEEvvEEEEvNT_6ParamsE)
	.align		4
        /*000c*/ 	.word	index@(__assertfail)
	.align		4
        /*0010*/ 	.word	0x00000000
	.align		4
        /*0014*/ 	.word	0xfffffffe
	.align		4
        /*0018*/ 	.word	0x00000000
	.align		4
        /*001c*/ 	.word	0xfffffffd
	.align		4
        /*0020*/ 	.word	0x00000000
	.align		4
        /*0024*/ 	.word	0xfffffffc


//--------------------- .nv.constant4             --------------------------
	.section	.nv.constant4,"a",@progbits
	.align	8
	.align		8
.nv.constant4:
        /*0000*/ 	.dword	__assertfail
	.align		8
        /*0008*/ 	.dword	__unnamed_1
	.align		8
        /*0010*/ 	.dword	_ZN40_INTERNAL_e00f24b3_4_k_cu_ab1cc245_231414cuda3std3__45__cpo5beginE
	.align		8
        /*0018*/ 	.dword	_ZN40_INTERNAL_e00f24b3_4_k_cu_ab1cc245_231414cuda3std3__45__cpo3endE
	.align		8
        /*0020*/ 	.dword	_ZN40_INTERNAL_e00f24b3_4_k_cu_ab1cc245_231414cuda3std3__45__cpo6cbeginE
	.align		8
        /*0028*/ 	.dword	_ZN40_INTERNAL_e00f24b3_4_k_cu_ab1cc245_231414cuda3std3__45__cpo4cendE
	.align		8
        /*0030*/ 	.dword	_ZN40_INTERNAL_e00f24b3_4_k_cu_ab1cc245_231414cuda3std3__442_GLOBAL__N__e00f24b3_4_k_cu_ab1cc245_231416ignoreE
	.align		8
        /*0038*/ 	.dword	_ZN40_INTERNAL_e00f24b3_4_k_cu_ab1cc245_231414cuda3std3__419piecewise_constructE
	.align		8
        /*0040*/ 	.dword	_ZN40_INTERNAL_e00f24b3_4_k_cu_ab1cc245_231414cuda3std3__48in_placeE
	.align		8
        /*0048*/ 	.dword	_ZN40_INTERNAL_e00f24b3_4_k_cu_ab1cc245_231414cuda3std6ranges3__45__cpo4swapE
	.align		8
        /*0050*/ 	.dword	_ZN40_INTERNAL_e00f24b3_4_k_cu_ab1cc245_231414cuda3std6ranges3__45__cpo9iter_moveE
	.align		8
        /*0058*/ 	.dword	_ZN40_INTERNAL_e00f24b3_4_k_cu_ab1cc245_231414cute7productE
	.align		8
        /*0060*/ 	.dword	_ZN40_INTERNAL_e00f24b3_4_k_cu_ab1cc245_231414cute1_E
	.align		8
        /*0068*/ 	.dword	$str$22
	.align		8
        /*0070*/ 	.dword	$str$23


//--------------------- .text._ZN7cutlass13device_kernelINS_4gemm6kernel13GemmUniversalIN4cute5tupleIJiiiiEEENS1_10collective13CollectiveMmaINS1_34MainloopSm90TmaGmmaWarpSpecializedILi11ENS5_IJNS4_1CILi1EEESB_SB_EEENS1_35KernelTmaWarpSpecializedCooperativeEEENS5_IJNSA_ILi256EEENSA_ILi64EEENSA_ILi32EEEEEENS_6half_tENS5_IJlSB_lEEESJ_SK_NS4_8TiledMMAINS4_8MMA_AtomIJNS4_4SM904GMMA25MMA_64x64x16_F32F16F16_SSILNSO_5MajorE0ELSQ_0ELNSO_7ScaleInE1ELSR_1EEEEEENS4_6LayoutINS5_IJNSA_ILi2EEESB_SB_EEENS5_IJSB_NSA_ILi0EEESX_EEEEENS5_IJNS4_10UnderscoreES10_S10_EEEEENS4_13SM90_TMA_LOADENS4_14ComposedLayoutINS4_7SwizzleILi2ELi4ELi3EEENS4_18smem_ptr_flag_bitsILi16EEENSU_INS5_IJNSA_ILi8EEESH_EEENS5_IJSH_SB_EEEEEEEvNS4_8identityES13_S1D_vS1E_EENS_8epilogue10collective6detail29Sm90TmaWarpSpecializedAdapterINS1H_15DefaultEpilogueISJ_SK_SK_NS1G_6thread17LinearCombinationISJ_Li1EffLNS1L_9ScaleType4KindE0ELNS_15FloatRoundStyleE2ESJ_EENS1_15EpilogueDefaultEEEEEvvEEEEvNT_6ParamsE --------------------------
	.section	.text._ZN7cutlass13device_kernelINS_4gemm6kernel13GemmUniversalIN4cute5tupleIJiiiiEEENS1_10collective13CollectiveMmaINS1_34MainloopSm90TmaGmmaWarpSpecializedILi11ENS5_IJNS4_1CILi1EEESB_SB_EEENS1_35KernelTmaWarpSpecializedCooperativeEEENS5_IJNSA_ILi256EEENSA_ILi64EEENSA_ILi32EEEEEENS_6half_tENS5_IJlSB_lEEESJ_SK_NS4_8TiledMMAINS4_8MMA_AtomIJNS4_4SM904GMMA25MMA_64x64x16_F32F16F16_SSILNSO_5MajorE0ELSQ_0ELNSO_7ScaleInE1ELSR_1EEEEEENS4_6LayoutINS5_IJNSA_ILi2EEESB_SB_EEENS5_IJSB_NSA_ILi0EEESX_EEEEENS5_IJNS4_10UnderscoreES10_S10_EEEEENS4_13SM90_TMA_LOADENS4_14ComposedLayoutINS4_7SwizzleILi2ELi4ELi3EEENS4_18smem_ptr_flag_bitsILi16EEENSU_INS5_IJNSA_ILi8EEESH_EEENS5_IJSH_SB_EEEEEEEvNS4_8identityES13_S1D_vS1E_EENS_8epilogue10collective6detail29Sm90TmaWarpSpecializedAdapterINS1H_15DefaultEpilogueISJ_SK_SK_NS1G_6thread17LinearCombinationISJ_Li1EffLNS1L_9ScaleType4KindE0ELNS_15FloatRoundStyleE2ESJ_EENS1_15EpilogueDefaultEEEEEvvEEEEvNT_6ParamsE,"ax",@progbits
	.align	128
.text._ZN7cutlass13device_kernelINS_4gemm6kernel13GemmUniversalIN4cute5tupleIJiiiiEEENS1_10collective13CollectiveMmaINS1_34MainloopSm90TmaGmmaWarpSpecializedILi11ENS5_IJNS4_1CILi1EEESB_SB_EEENS1_35KernelTmaWarpSpecializedCooperativeEEENS5_IJNSA_ILi256EEENSA_ILi64EEENSA_ILi32EEEEEENS_6half_tENS5_IJlSB_lEEESJ_SK_NS4_8TiledMMAINS4_8MMA_AtomIJNS4_4SM904GMMA25MMA_64x64x16_F32F16F16_SSILNSO_5MajorE0ELSQ_0ELNSO_7ScaleInE1ELSR_1EEEEEENS4_6LayoutINS5_IJNSA_ILi2EEESB_SB_EEENS5_IJSB_NSA_ILi0EEESX_EEEEENS5_IJNS4_10UnderscoreES10_S10_EEEEENS4_13SM90_TMA_LOADENS4_14ComposedLayoutINS4_7SwizzleILi2ELi4ELi3EEENS4_18smem_ptr_flag_bitsILi16EEENSU_INS5_IJNSA_ILi8EEESH_EEENS5_IJSH_SB_EEEEEEEvNS4_8identityES13_S1D_vS1E_EENS_8epilogue10collective6detail29Sm90TmaWarpSpecializedAdapterINS1H_15DefaultEpilogueISJ_SK_SK_NS1G_6thread17LinearCombinationISJ_Li1EffLNS1L_9ScaleType4KindE0ELNS_15FloatRoundStyleE2ESJ_EENS1_15EpilogueDefaultEEEEEvvEEEEvNT_6ParamsE:
        .type           _ZN7cutlass13device_kernelINS_4gemm6kernel13GemmUniversalIN4cute5tupleIJiiiiEEENS1_10collective13CollectiveMmaINS1_34MainloopSm90TmaGmmaWarpSpecializedILi11ENS5_IJNS4_1CILi1EEESB_SB_EEENS1_35KernelTmaWarpSpecializedCooperativeEEENS5_IJNSA_ILi256EEENSA_ILi64EEENSA_ILi32EEEEEENS_6half_tENS5_IJlSB_lEEESJ_SK_NS4_8TiledMMAINS4_8MMA_AtomIJNS4_4SM904GMMA25MMA_64x64x16_F32F16F16_SSILNSO_5MajorE0ELSQ_0ELNSO_7ScaleInE1ELSR_1EEEEEENS4_6LayoutINS5_IJNSA_ILi2EEESB_SB_EEENS5_IJSB_NSA_ILi0EEESX_EEEEENS5_IJNS4_10UnderscoreES10_S10_EEEEENS4_13SM90_TMA_LOADENS4_14ComposedLayoutINS4_7SwizzleILi2ELi4ELi3EEENS4_18smem_ptr_flag_bitsILi16EEENSU_INS5_IJNSA_ILi8EEESH_EEENS5_IJSH_SB_EEEEEEEvNS4_8identityES13_S1D_vS1E_EENS_8epilogue10collective6detail29Sm90TmaWarpSpecializedAdapterINS1H_15DefaultEpilogueISJ_SK_SK_NS1G_6thread17LinearCombinationISJ_Li1EffLNS1L_9ScaleType4KindE0ELNS_15FloatRoundStyleE2ESJ_EENS1_15EpilogueDefaultEEEEEvvEEEEvNT_6ParamsE,@function
        .size           _ZN7cutlass13device_kernelINS_4gemm6kernel13GemmUniversalIN4cute5tupleIJiiiiEEENS1_10collective13CollectiveMmaINS1_34MainloopSm90TmaGmmaWarpSpecializedILi11ENS5_IJNS4_1CILi1EEESB_SB_EEENS1_35KernelTmaWarpSpecializedCooperativeEEENS5_IJNSA_ILi256EEENSA_ILi64EEENSA_ILi32EEEEEENS_6half_tENS5_IJlSB_lEEESJ_SK_NS4_8TiledMMAINS4_8MMA_AtomIJNS4_4SM904GMMA25MMA_64x64x16_F32F16F16_SSILNSO_5MajorE0ELSQ_0ELNSO_7ScaleInE1ELSR_1EEEEEENS4_6LayoutINS5_IJNSA_ILi2EEESB_SB_EEENS5_IJSB_NSA_ILi0EEESX_EEEEENS5_IJNS4_10UnderscoreES10_S10_EEEEENS4_13SM90_TMA_LOADENS4_14ComposedLayoutINS4_7SwizzleILi2ELi4ELi3EEENS4_18smem_ptr_flag_bitsILi16EEENSU_INS5_IJNSA_ILi8EEESH_EEENS5_IJSH_SB_EEEEEEEvNS4_8identityES13_S1D_vS1E_EENS_8epilogue10collective6detail29Sm90TmaWarpSpecializedAdapterINS1H_15DefaultEpilogueISJ_SK_SK_NS1G_6thread17LinearCombinationISJ_Li1EffLNS1L_9ScaleType4KindE0ELNS_15FloatRoundStyleE2ESJ_EENS1_15EpilogueDefaultEEEEEvvEEEEvNT_6ParamsE,(.L_x_207 - _ZN7cutlass13device_kernelINS_4gemm6kernel13GemmUniversalIN4cute5tupleIJiiiiEEENS1_10collective13CollectiveMmaINS1_34MainloopSm90TmaGmmaWarpSpecializedILi11ENS5_IJNS4_1CILi1EEESB_SB_EEENS1_35KernelTmaWarpSpecializedCooperativeEEENS5_IJNSA_ILi256EEENSA_ILi64EEENSA_ILi32EEEEEENS_6half_tENS5_IJlSB_lEEESJ_SK_NS4_8TiledMMAINS4_8MMA_AtomIJNS4_4SM904GMMA25MMA_64x64x16_F32F16F16_SSILNSO_5MajorE0ELSQ_0ELNSO_7ScaleInE1ELSR_1EEEEEENS4_6LayoutINS5_IJNSA_ILi2EEESB_SB_EEENS5_IJSB_NSA_ILi0EEESX_EEEEENS5_IJNS4_10UnderscoreES10_S10_EEEEENS4_13SM90_TMA_LOADENS4_14ComposedLayoutINS4_7SwizzleILi2ELi4ELi3EEENS4_18smem_ptr_flag_bitsILi16EEENSU_INS5_IJNSA_ILi8EEESH_EEENS5_IJSH_SB_EEEEEEEvNS4_8identityES13_S1D_vS1E_EENS_8epilogue10collective6detail29Sm90TmaWarpSpecializedAdapterINS1H_15DefaultEpilogueISJ_SK_SK_NS1G_6thread17LinearCombinationISJ_Li1EffLNS1L_9ScaleType4KindE0ELNS_15FloatRoundStyleE2ESJ_EENS1_15EpilogueDefaultEEEEEvvEEEEvNT_6ParamsE)
        .other          _ZN7cutlass13device_kernelINS_4gemm6kernel13GemmUniversalIN4cute5tupleIJiiiiEEENS1_10collective13CollectiveMmaINS1_34MainloopSm90TmaGmmaWarpSpecializedILi11ENS5_IJNS4_1CILi1EEESB_SB_EEENS1_35KernelTmaWarpSpecializedCooperativeEEENS5_IJNSA_ILi256EEENSA_ILi64EEENSA_ILi32EEEEEENS_6half_tENS5_IJlSB_lEEESJ_SK_NS4_8TiledMMAINS4_8MMA_AtomIJNS4_4SM904GMMA25MMA_64x64x16_F32F16F16_SSILNSO_5MajorE0ELSQ_0ELNSO_7ScaleInE1ELSR_1EEEEEENS4_6LayoutINS5_IJNSA_ILi2EEESB_SB_EEENS5_IJSB_NSA_ILi0EEESX_EEEEENS5_IJNS4_10UnderscoreES10_S10_EEEEENS4_13SM90_TMA_LOADENS4_14ComposedLayoutINS4_7SwizzleILi2ELi4ELi3EEENS4_18smem_ptr_flag_bitsILi16EEENSU_INS5_IJNSA_ILi8EEESH_EEENS5_IJSH_SB_EEEEEEEvNS4_8identityES13_S1D_vS1E_EENS_8epilogue10collective6detail29Sm90TmaWarpSpecializedAdapterINS1H_15DefaultEpilogueISJ_SK_SK_NS1G_6thread17LinearCombinationISJ_Li1EffLNS1L_9ScaleType4KindE0ELNS_15FloatRoundStyleE2ESJ_EENS1_15EpilogueDefaultEEEEEvvEEEEvNT_6ParamsE,@"STO_CUDA_ENTRY STV_DEFAULT"
_ZN7cutlass13device_kernelINS_4gemm6kernel13GemmUniversalIN4cute5tupleIJiiiiEEENS1_10collective13CollectiveMmaINS1_34MainloopSm90TmaGmmaWarpSpecializedILi11ENS5_IJNS4_1CILi1EEESB_SB_EEENS1_35KernelTmaWarpSpecializedCooperativeEEENS5_IJNSA_ILi256EEENSA_ILi64EEENSA_ILi32EEEEEENS_6half_tENS5_IJlSB_lEEESJ_SK_NS4_8TiledMMAINS4_8MMA_AtomIJNS4_4SM904GMMA25MMA_64x64x16_F32F16F16_SSILNSO_5MajorE0ELSQ_0ELNSO_7ScaleInE1ELSR_1EEEEEENS4_6LayoutINS5_IJNSA_ILi2EEESB_SB_EEENS5_IJSB_NSA_ILi0EEESX_EEEEENS5_IJNS4_10UnderscoreES10_S10_EEEEENS4_13SM90_TMA_LOADENS4_14ComposedLayoutINS4_7SwizzleILi2ELi4ELi3EEENS4_18smem_ptr_flag_bitsILi16EEENSU_INS5_IJNSA_ILi8EEESH_EEENS5_IJSH_SB_EEEEEEEvNS4_8identityES13_S1D_vS1E_EENS_8epilogue10collective6detail29Sm90TmaWarpSpecializedAdapterINS1H_15DefaultEpilogueISJ_SK_SK_NS1G_6thread17LinearCombinationISJ_Li1EffLNS1L_9ScaleType4KindE0ELNS_15FloatRoundStyleE2ESJ_EENS1_15EpilogueDefaultEEEEEvvEEEEvNT_6ParamsE:
[----:B------:R-:W0:Y:S01]  /*0000*/  LDC R1, c[0x0][0x28] ;  /* 0x00000a00ff017b82 */ /* 0x000e220000000800 */
[----:B------:R-:W1:Y:S01]  /*0010*/  S2R R3, SR_TID.X ;  /* 0x0000000000037919 */ /* 0x000e620000002100 */
[----:B------:R-:W-:Y:S01]  /*0020*/  ELECT P0, URZ, PT ;  /* 0x00000000003f782f */ /* 0x000fe20003800000 */
[----:B------:R-:W-:Y:S01]  /*0030*/  BSSY B0, `(.L_x_0) ;  /* 0x000000f000007945 */ /* 0x000fe20003800000 */
[--C-:B-1----:R-:W-:Y:S02]  /*0040*/  SHF.R.U32.HI R0, RZ, 0x5, R3.reuse ;  /* 0x00000005ff007819 */ /* 0x102fe40000011603 */
[----:B------:R-:W-:-:S03]  /*0050*/  SHF.R.U32.HI R14, RZ, 0x7, R3 ;  /* 0x00000007ff0e7819 */ /* 0x000fc60000011603 */
[----:B------:R-:W1:Y:S04]  /*0060*/  SHFL.IDX PT, R4, R0, RZ, 0x1f ;  /* 0x00001fff00047589 */ /* 0x000e6800000e0000 */
[----:B------:R2:W3:Y:S01]  /*0070*/  SHFL.IDX PT, R10, R14, RZ, 0x1f ;  /* 0x00001fff0e0a7589 */ /* 0x0004e200000e0000 */
[----:B-1----:R-:W-:-:S13]  /*0080*/  ISETP.NE.OR P0, PT, R4, RZ, !P0 ;  /* 0x000000ff0400720c */ /* 0x002fda0004705670 */
[----:B0-23--:R-:W-:Y:S05]  /*0090*/  @P0 BRA `(.L_x_1) ;  /* 0x0000000000200947 */ /* 0x00dfea0003800000 */
[----:B------:R-:W-:Y:S02]  /*00a0*/  ULDC.64 UR4, c[0x0][0x198] ;  /* 0x0000660000047ab9 */ /* 0x000fe40000000a00 */
[----:B------:R-:W-:Y:S02]  /*00b0*/  UIADD3 UR6, UP0, UR4, 0xf0, URZ ;  /* 0x000000f004067890 */ /* 0x000fe4000ff1e03f */
[----:B------:R-:W-:Y:S02]  /*00c0*/  UIADD3 UR4, UP1, UR4, 0x1f0, URZ ;  /* 0x000001f004047890 */ /* 0x000fe4000ff3e03f */
[----:B------:R-:W-:Y:S02]  /*00d0*/  UIADD3.X UR7, URZ, UR5, URZ, UP0, !UPT ;  /* 0x000000053f077290 */ /* 0x000fe400087fe43f */
[----:B------:R-:W-:-:S07]  /*00e0*/  UIADD3.X UR5, URZ, UR5, URZ, UP1, !UPT ;  /* 0x000000053f057290 */ /* 0x000fce0008ffe43f */
[----:B------:R0:W-:Y:S02]  /*00f0*/  UTMACCTL.PF [UR6] ;  /* 0x00000000060079b9 */ /* 0x0001e40008040000 */
[----:B------:R0:W-:Y:S02]  /*0100*/  UTMACCTL.PF [UR4] ;  /* 0x00000000040079b9 */ /* 0x0001e40008040000 */
[----:B0-----:R-:W-:Y:S01]  /*0110*/  NOP ;  /* 0x0000000000007918 */ /* 0x001fe20000000000 */
.L_x_1:
[----:B------:R-:W-:Y:S05]  /*0120*/  BSYNC B0 ;  /* 0x0000000000007941 */ /* 0x000fea0003800000 */
.L_x_0:
[----:B------:R-:W0:Y:S02]  /*0130*/  SHFL.IDX PT, R2, R0, RZ, 0x1f ;  /* 0x00001fff00027589 */ /* 0x000e2400000e0000 */
[----:B0-----:R-:W-:-:S13]  /*0140*/  ISETP.NE.AND P0, PT, R2, RZ, PT ;  /* 0x000000ff0200720c */ /* 0x001fda0003f05270 */
[----:B------:R-:W-:Y:S05]  /*0150*/  @P0 BRA `(.L_x_2) ;  /* 0x00000000009c0947 */ /* 0x000fea0003800000 */
[----:B------:R-:W-:Y:S01]  /*0160*/  ELECT P0, URZ, PT ;  /* 0x00000000003f782f */ /* 0x000fe20003800000 */
[----:B------:R-:W-:-:S12]  /*0170*/  BSSY B0, `(.L_x_2) ;  /* 0x0000025000007945 */ /* 0x000fd80003800000 */
[----:B------:R-:W-:Y:S05]  /*0180*/  @!P0 BRA `(.L_x_3) ;  /* 0x00000000008c8947 */ /* 0x000fea0003800000 */
[----:B------:R-:W0:Y:S01]  /*0190*/  S2UR UR8, SR_CgaCtaId ;  /* 0x00000000000879c3 */ /* 0x000e220000008800 */
[----:B------:R-:W-:Y:S01]  /*01a0*/  UMOV UR4, 0x400 ;  /* 0x0000040000047882 */ /* 0x000fe20000000000 */
[----:B------:R-:W-:Y:S01]  /*01b0*/  UMOV UR5, 0x1 ;  /* 0x0000000100057882 */ /* 0x000fe20000000000 */
[----:B------:R-:W-:Y:S02]  /*01c0*/  UMOV UR6, 0x100 ;  /* 0x0000010000067882 */ /* 0x000fe40000000000 */
[----:B------:R-:W-:-:S04]  /*01d0*/  UIADD3 UR6, -UR6, 0x100000, URZ ;  /* 0x0010000006067890 */ /* 0x000fc8000fffe13f */
[----:B------:R-:W-:Y:S02]  /*01e0*/  USHF.L.U32 UR7, UR6, 0xb, URZ ;  /* 0x0000000b06077899 */ /* 0x000fe4000800063f */
[----:B------:R-:W-:Y:S02]  /*01f0*/  USHF.L.U32 UR6, UR6, 0x1, URZ ;  /* 0x0000000106067899 */ /* 0x000fe4000800063f */
[----:B0-----:R-:W-:Y:S02]  /*0200*/  ULEA UR8, UR8, UR4, 0x18 ;  /* 0x0000000408087291 */ /* 0x001fe4000f8ec03f */
[----:B------:R-:W-:-:S04]  /*0210*/  UIADD3 UR4, -UR5, 0x100000, URZ ;  /* 0x0010000005047890 */ /* 0x000fc8000fffe13f */
[----:B------:R-:W-:Y:S02]  /*0220*/  USHF.L.U32 UR5, UR4, 0xb, URZ ;  /* 0x0000000b04057899 */ /* 0x000fe4000800063f */
[----:B------:R-:W-:Y:S01]  /*0230*/  USHF.L.U32 UR4, UR4, 0x1, URZ ;  /* 0x0000000104047899 */ /* 0x000fe2000800063f */
[----:B------:R-:W0:Y:S11]  /*0240*/  FENCE.VIEW.ASYNC.S ;  /* 0x00000000000073c6 */ /* 0x000e360000000000 */
[----:B0-----:R0:W1:Y:S01]  /*0250*/  SYNCS.EXCH.64 URZ, [UR8], UR4 ;  /* 0x00000004083f75b2 */ /* 0x0010620008000100 */
[----:B------:R0:W2:Y:S01]  /*0260*/  SYNCS.EXCH.64 URZ, [UR8+0x58], UR6 ;  /* 0x00005806083f75b2 */ /* 0x0000a20008000100 */
[----:B------:R0:W3:Y:S01]  /*0270*/  SYNCS.EXCH.64 URZ, [UR8+0x8], UR4 ;  /* 0x00000804083f75b2 */ /* 0x0000e20008000100 */
[----:B------:R0:W4:Y:S01]  /*0280*/  SYNCS.EXCH.64 URZ, [UR8+0x60], UR6 ;  /* 0x00006006083f75b2 */ /* 0x0001220008000100 */
[----:B------:R0:W0:Y:S01]  /*0290*/  SYNCS.EXCH.64 URZ, [UR8+0x10], UR4 ;  /* 0x00001004083f75b2 */ /* 0x0000220008000100 */
        /* <DEDUP_REMOVED lines=17> */
[----:B------:R-:W-:Y:S01]  /*03b0*/  NOP ;  /* 0x0000000000007918 */ /* 0x000fe20000000000 */
.L_x_3:
[----:B0-----:R-:W-:Y:S05]  /*03c0*/  BSYNC B0 ;  /* 0x0000000000007941 */ /* 0x001fea0003800000 */
.L_x_2:
[----:B------:R-:W0:Y:S01]  /*03d0*/  SHFL.IDX PT, R0, R0, RZ, 0x1f ;  /* 0x00001fff00007589 */ /* 0x000e2200000e0000 */
[----:B------:R-:W5:Y:S01]  /*03e0*/  LDC R2, c[0x0][0x65c] ;  /* 0x00019700ff027b82 */ /* 0x000f620000000800 */
[----:B------:R-:W-:Y:S02]  /*03f0*/  ELECT P0, URZ, PT ;  /* 0x00000000003f782f */ /* 0x000fe40003800000 */
[----:B------:R-:W-:Y:S01]  /*0400*/  LOP3.LUT R7, R7, 0xfffff7ff, RZ, 0xc0, !PT ;  /* 0xfffff7ff07077812 */ /* 0x000fe200078ec0ff */
[----:B------:R-:W1:Y:S01]  /*0410*/  S2R R5, SR_CTAID.Y ;  /* 0x0000000000057919 */ /* 0x000e620000002600 */
[----:B------:R-:W-:Y:S01]  /*0420*/  UMOV UR4, 0x20 ;  /* 0x0000002000047882 */ /* 0x000fe20000000000 */
[----:B------:R-:W-:Y:S01]  /*0430*/  NOP ;  /* 0x0000000000007918 */ /* 0x000fe20000000000 */
[----:B------:R-:W-:Y:S01]  /*0440*/  ISETP.NE.AND P2, PT, R10, RZ, PT ;  /* 0x000000ff0a00720c */ /* 0x000fe20003f45270 */
[----:B------:R-:W2:Y:S01]  /*0450*/  S2R R6, SR_CTAID.X ;  /* 0x0000000000067919 */ /* 0x000ea20000002500 */
[----:B------:R-:W-:Y:S01]  /*0460*/  NOP ;  /* 0x0000000000007918 */ /* 0x000fe20000000000 */
[----:B0-----:R-:W-:-:S02]  /*0470*/  ISETP.NE.OR P0, PT, R0, RZ, !P0 ;  /* 0x000000ff0000720c */ /* 0x001fc40004705670 */
[----:B-----5:R-:W-:-:S11]  /*0480*/  ISETP.NE.AND P3, PT, R2, 0x1, PT ;  /* 0x000000010200780c */ /* 0x020fd60003f65270 */
[----:B------:R-:W-:Y:S01]  /*0490*/  VOTEU.ALL UP0, P0 ;  /* 0x00000000003f7886 */ /* 0x000fe20000000000 */
[----:B------:R-:W-:Y:S01]  /*04a0*/  VOTEU.ALL UP1, P0 ;  /* 0x00000000003f7886 */ /* 0x000fe20000020000 */
[----:B------:R-:W-:Y:S01]  /*04b0*/  @P3 LOP3.LUT R7, R7, 0x800, RZ, 0xfc, !PT ;  /* 0x0000080007073812 */ /* 0x000fe200078efcff */
[----:B------:R-:W2:Y:S01]  /*04c0*/  @P3 LDC R17, c[0x0][0x10] ;  /* 0x00000400ff113b82 */ /* 0x000ea20000000800 */
[----:B------:R-:W-:Y:S01]  /*04d0*/  SHF.R.S32.HI R7, RZ, 0x1f, R4 ;  /* 0x0000001fff077819 */ /* 0x000fe20000011404 */
[----:B------:R-:W-:Y:S01]  /*04e0*/  @!UP0 UMOV UR6, 0x400 ;  /* 0x0000040000068882 */ /* 0x000fe20000000000 */
[----:B------:R-:W-:-:S04]  /*04f0*/  @!UP0 UIADD3 UR4, -UR4, 0x100000, URZ ;  /* 0x0010000004048890 */ /* 0x000fc8000fffe13f */
[----:B------:R-:W-:Y:S02]  /*0500*/  @!UP0 USHF.L.U32 UR5, UR4, 0xb, URZ ;  /* 0x0000000b04058899 */ /* 0x000fe4000800063f */
[----:B------:R-:W-:Y:S01]  /*0510*/  @!UP0 USHF.L.U32 UR4, UR4, 0x1, URZ ;  /* 0x0000000104048899 */ /* 0x000fe2000800063f */
[----:B-1----:R-:W-:Y:S01]  /*0520*/  @P3 IMAD.MOV.U32 R8, RZ, RZ, R5 ;  /* 0x000000ffff083224 */ /* 0x002fe200078e0005 */
[----:B------:R-:W-:Y:S01]  /*0530*/  LEA.HI R7, R7, R4, RZ, 0x2 ;  /* 0x0000000407077211 */ /* 0x000fe200078f10ff */
[----:B------:R-:W-:Y:S01]  /*0540*/  @P3 IMAD.MOV.U32 R9, RZ, RZ, RZ ;  /* 0x000000ffff093224 */ /* 0x000fe200078e00ff */
[----:B------:R-:W0:Y:S02]  /*0550*/  @!UP0 S2UR UR7, SR_CgaCtaId ;  /* 0x00000000000789c3 */ /* 0x000e240000008800 */
[----:B------:R-:W-:-:S05]  /*0560*/  LOP3.LUT R7, R7, 0xfffffffc, RZ, 0xc0, !PT ;  /* 0xfffffffc07077812 */ /* 0x000fca00078ec0ff */
[----:B------:R-:W-:Y:S01]  /*0570*/  IMAD.IADD R0, R4, 0x1, -R7 ;  /* 0x0000000104007824 */ /* 0x000fe200078e0a07 */
[----:B------:R-:W-:Y:S01]  /*0580*/  LOP3.LUT R4, R3, 0x7f, RZ, 0xc0, !PT ;  /* 0x0000007f03047812 */ /* 0x000fe200078ec0ff */
[----:B------:R-:W1:Y:S01]  /*0590*/  @!P3 LDC R11, c[0x0][0xc] ;  /* 0x00000300ff0bbb82 */ /* 0x000e620000000800 */
[----:B------:R-:W-:Y:S02]  /*05a0*/  IMAD.MOV.U32 R7, RZ, RZ, RZ ;  /* 0x000000ffff077224 */ /* 0x000fe400078e00ff */
[----:B------:R-:W-:Y:S01]  /*05b0*/  ISETP.NE.AND P1, PT, R0, 0x3, PT ;  /* 0x000000030000780c */ /* 0x000fe20003f25270 */
[----:B--2---:R-:W-:Y:S01]  /*05c0*/  @P3 IMAD.WIDE.U32 R16, R6, R17, R8 ;  /* 0x0000001106103225 */ /* 0x004fe200078e0008 */
[----:B0-----:R-:W-:Y:S01]  /*05d0*/  @!UP0 ULEA UR8, UR7, UR6, 0x18 ;  /* 0x0000000607088291 */ /* 0x001fe2000f8ec03f */
[----:B------:R-:W-:Y:S02]  /*05e0*/  VOTEU.ALL UP0, P0 ;  /* 0x00000000003f7886 */ /* 0x000fe40000000000 */
[----:B------:R-:W-:Y:S01]  /*05f0*/  ULDC UR6, c[0x0][0xc] ;  /* 0x0000030000067ab9 */ /* 0x000fe20000000800 */
[----:B------:R-:W-:Y:S01]  /*0600*/  ISETP.EQ.OR P0, PT, R0, RZ, !P1 ;  /* 0x000000ff0000720c */ /* 0x000fe20004f02670 */
[----:B------:R-:W-:-:S03]  /*0610*/  ULDC UR7, c[0x0][0x10] ;  /* 0x0000040000077ab9 */ /* 0x000fc60000000800 */
[C---:B------:R-:W-:Y:S01]  /*0620*/  ISETP.EQ.AND P0, PT, R10.reuse, RZ, P0 ;  /* 0x000000ff0a00720c */ /* 0x040fe20000702270 */
[----:B------:R-:W-:Y:S02]  /*0630*/  VIADD R10, R10, 0xffffffff ;  /* 0xffffffff0a0a7836 */ /* 0x000fe40000000000 */
[----:B-1----:R-:W-:Y:S01]  /*0640*/  @!P3 IMAD.WIDE.U32 R8, R11, R5, R6 ;  /* 0x000000050b08b225 */ /* 0x002fe200078e0006 */
[----:B------:R-:W0:Y:S02]  /*0650*/  FENCE.VIEW.ASYNC.S ;  /* 0x00000000000073c6 */ /* 0x000e240000000000 */
[----:B0-----:R-:W3:Y:S01]  /*0660*/  @!UP0 SYNCS.EXCH.64 URZ, [UR8+0xc0], UR4 ;  /* 0x0000c004083f85b2 */ /* 0x001ee20008000100 */
[----:B------:R-:W-:Y:S01]  /*0670*/  SEL R18, RZ, 0x1, !P0 ;  /* 0x00000001ff127807 */ /* 0x000fe20004000000 */
[----:B------:R-:W-:Y:S01]  /*0680*/  @P3 IMAD.MOV.U32 R11, RZ, RZ, RZ ;  /* 0x000000ffff0b3224 */ /* 0x000fe200078e00ff */
[----:B------:R-:W-:Y:S01]  /*0690*/  ISETP.GE.U32.AND P1, PT, R10, 0x2, PT ;  /* 0x000000020a00780c */ /* 0x000fe20003f26070 */
[----:B------:R-:W-:-:S02]  /*06a0*/  @!P3 IMAD.MOV.U32 R16, RZ, RZ, R8 ;  /* 0x000000ffff10b224 */ /* 0x000fc400078e0008 */
[----:B------:R-:W-:Y:S01]  /*06b0*/  @P3 IMAD.IADD R17, R17, 0x1, R11 ;  /* 0x0000000111113824 */ /* 0x000fe200078e020b */
[----:B------:R-:W-:Y:S01]  /*06c0*/  SEL R18, R18, 0x2, P1 ;  /* 0x0000000212127807 */ /* 0x000fe20000800000 */
[----:B------:R-:W-:Y:S01]  /*06d0*/  @!P3 IMAD.MOV.U32 R17, RZ, RZ, R9 ;  /* 0x000000ffff11b224 */ /* 0x000fe200078e0009 */
[----:B------:R0:W3:Y:S01]  /*06e0*/  @!UP1 SYNCS.EXCH.64 URZ, [UR8+0xc8], UR4 ;  /* 0x0000c804083f95b2 */ /* 0x0000e20008000100 */
[----:B------:R-:W-:Y:S01]  /*06f0*/  NOP ;  /* 0x0000000000007918 */ /* 0x000fe20000000000 */
[----:B0-----:R-:W-:-:S03]  /*0700*/  UIMAD.WIDE.U32 UR4, UR6, UR7, URZ ;  /* 0x00000007060472a5 */ /* 0x001fc6000f8e003f */
[----:B------:R-:W-:Y:S02]  /*0710*/  ULDC UR6, c[0x0][0x14] ;  /* 0x0000050000067ab9 */ /* 0x000fe40000000800 */
[----:B------:R-:W-:Y:S02]  /*0720*/  UIMAD.WIDE.U32 UR36, UR4, UR6, URZ ;  /* 0x00000006042472a5 */ /* 0x000fe4000f8e003f */
[----:B------:R-:W-:-:S04]  /*0730*/  UIMAD UR42, UR5, UR6, URZ ;  /* 0x00000006052a72a4 */ /* 0x000fc8000f8e023f */
[----:B------:R-:W-:Y:S01]  /*0740*/  UIADD3 UR42, UR37, UR42, URZ ;  /* 0x0000002a252a7290 */ /* 0x000fe2000fffe03f */
[----:B---34-:R-:W-:Y:S06]  /*0750*/  BAR.SYNC.DEFER_BLOCKING 0x0 ;  /* 0x0000000000007b1d */ /* 0x018fec0000010000 */
[----:B------:R-:W-:Y:S05]  /*0760*/  @!P2 BRA `(.L_x_4) ;  /* 0x000000680084a947 */ /* 0x000fea0003800000 */
[----:B------:R-:W-:-:S13]  /*0770*/  ISETP.GT.U32.AND P0, PT, R10, 0x1, PT ;  /* 0x000000010a00780c */ /* 0x000fda0003f04070 */
[----:B------:R-:W-:Y:S05]  /*0780*/  @P0 EXIT ;  /* 0x000000000000094d */ /* 0x000fea0003800000 */
[----:B------:R-:W-:Y:S01]  /*0790*/  ULDC.64 UR4, c[0x0][0x650] ;  /* 0x0001940000047ab9 */ /* 0x000fe20000000a00 */
[----:B------:R-:W-:Y:S01]  /*07a0*/  PRMT R0, RZ, 0x7610, R0 ;  /* 0x00007610ff007816 */ /* 0x000fe20000000000 */
[----:B------:R-:W-:Y:S01]  /*07b0*/  IMAD.MOV.U32 R107, RZ, RZ, -0x1 ;  /* 0xffffffffff6b7424 */ /* 0x000fe200078e00ff */
[----:B------:R-:W-:Y:S01]  /*07c0*/  ISETP.GE.U32.AND P0, PT, R16, UR4, PT ;  /* 0x0000000410007c0c */ /* 0x000fe2000bf06070 */
[----:B------:R-:W-:Y:S02]  /*07d0*/  IMAD.MOV.U32 R100, RZ, RZ, -0x1 ;  /* 0xffffffffff647424 */ /* 0x000fe400078e00ff */
[----:B------:R-:W-:Y:S01]  /*07e0*/  IMAD.MOV.U32 R19, RZ, RZ, -0x1 ;  /* 0xffffffffff137424 */ /* 0x000fe200078e00ff */
[----:B------:R-:W-:-:S13]  /*07f0*/  ISETP.GE.U32.AND.EX P0, PT, R17, UR5, PT, P0 ;  /* 0x0000000511007c0c */ /* 0x000fda000bf06100 */
[----:B------:R-:W-:Y:S05]  /*0800*/  @P0 BRA `(.L_x_5) ;  /* 0x0000000400580947 */ /* 0x000fea0003800000 */
[----:B------:R-:W0:Y:S01]  /*0810*/  LDC.64 R20, c[0x0][0x628] ;  /* 0x00018a00ff147b82 */ /* 0x000e220000000a00 */
[----:B------:R-:W-:Y:S02]  /*0820*/  IMAD.MOV.U32 R8, RZ, RZ, R16 ;  /* 0x000000ffff087224 */ /* 0x000fe400078e0010 */
[----:B------:R-:W-:-:S05]  /*0830*/  IMAD.MOV.U32 R9, RZ, RZ, R17 ;  /* 0x000000ffff097224 */ /* 0x000fca00078e0011 */
[----:B------:R-:W1:Y:S08]  /*0840*/  LDC R0, c[0x0][0x630] ;  /* 0x00018c00ff007b82 */ /* 0x000e700000000800 */
[----:B------:R-:W2:Y:S01]  /*0850*/  LDC.64 R22, c[0x0][0x620] ;  /* 0x00018800ff167b82 */ /* 0x000ea20000000a00 */
[----:B0-----:R-:W-:-:S04]  /*0860*/  ISETP.NE.U32.AND P0, PT, R20, RZ, PT ;  /* 0x000000ff1400720c */ /* 0x001fc80003f05070 */
[----:B------:R-:W-:-:S13]  /*0870*/  ISETP.NE.AND.EX P0, PT, R21, RZ, PT, P0 ;  /* 0x000000ff1500720c */ /* 0x000fda0003f05300 */
[----:B-12---:R-:W-:Y:S05]  /*0880*/  @!P0 BRA `(.L_x_6) ;  /* 0x0000000000288947 */ /* 0x006fea0003800000 */
[----:B------:R-:W0:Y:S02]  /*0890*/  LDC R13, c[0x0][0x634] ;  /* 0x00018d00ff0d7b82 */ /* 0x000e240000000800 */
[----:B0-----:R-:W-:-:S05]  /*08a0*/  IADD3 R13, P0, R16, R13, RZ ;  /* 0x0000000d100d7210 */ /* 0x001fca0007f1e0ff */
[----:B------:R-:W-:-:S04]  /*08b0*/  IMAD.X R15, RZ, RZ, R17, P0 ;  /* 0x000000ffff0f7224 */ /* 0x000fc800000e0611 */
[----:B------:R-:W-:-:S04]  /*08c0*/  IMAD.WIDE.U32 R8, R15, R20, RZ ;  /* 0x000000140f087225 */ /* 0x000fc800078e00ff */
[----:B------:R-:W-:-:S04]  /*08d0*/  IMAD.WIDE.U32 R10, P0, R13, R21, R8 ;  /* 0x000000150d0a7225 */ /* 0x000fc80007800008 */
[----:B------:R-:W-:-:S04]  /*08e0*/  IMAD.WIDE.U32 R8, R13, R20, RZ ;  /* 0x000000140d087225 */ /* 0x000fc800078e00ff */
[----:B------:R-:W-:Y:S01]  /*08f0*/  IMAD.X R13, RZ, RZ, RZ, P0 ;  /* 0x000000ffff0d7224 */ /* 0x000fe200000e06ff */
[----:B------:R-:W-:Y:S01]  /*0900*/  IADD3 RZ, P0, R9, R10, RZ ;  /* 0x0000000a09ff7210 */ /* 0x000fe20007f1e0ff */
[----:B------:R-:W-:-:S04]  /*0910*/  IMAD.MOV.U32 R12, RZ, RZ, R11 ;  /* 0x000000ffff0c7224 */ /* 0x000fc800078e000b */
[----:B------:R-:W-:-:S08]  /*0920*/  IMAD.WIDE.U32.X R8, R15, R21, R12, P0 ;  /* 0x000000150f087225 */ /* 0x000fd000000e040c */
.L_x_6:
[-CC-:B------:R-:W-:Y:S01]  /*0930*/  SHF.R.U64 R25, R8, R0.reuse, R9.reuse ;  /* 0x0000000008197219 */ /* 0x180fe20000001209 */
[----:B------:R-:W0:Y:S01]  /*0940*/  LDC R12, c[0x0][0x618] ;  /* 0x00018600ff0c7b82 */ /* 0x000e220000000800 */
[----:B------:R-:W-:Y:S01]  /*0950*/  SHF.R.U32.HI R7, RZ, R0, R9 ;  /* 0x00000000ff077219 */ /* 0x000fe20000011609 */
[----:B------:R-:W-:Y:S01]  /*0960*/  ULDC UR4, c[0x0][0x150] ;  /* 0x0000540000047ab9 */ /* 0x000fe20000000800 */
[----:B------:R-:W-:Y:S02]  /*0970*/  IADD3 R11, P0, RZ, -R25, RZ ;  /* 0x80000019ff0b7210 */ /* 0x000fe40007f1e0ff */
[----:B------:R-:W-:-:S03]  /*0980*/  I2FP.F32.U32 R0, R6 ;  /* 0x0000000600007245 */ /* 0x000fc60000201000 */
[----:B------:R-:W1:Y:S01]  /*0990*/  LDC.64 R30, c[0x0][0x640] ;  /* 0x00019000ff1e7b82 */ /* 0x000e620000000a00 */
[----:B------:R-:W-:Y:S02]  /*09a0*/  IMAD.X R13, RZ, RZ, ~R7, P0 ;  /* 0x000000ffff0d7224 */ /* 0x000fe400000e0e07 */
[----:B------:R-:W-:Y:S01]  /*09b0*/  FMUL R0, R0, UR4 ;  /* 0x0000000400007c20 */ /* 0x000fe20008400000 */
[----:B------:R-:W-:Y:S01]  /*09c0*/  IMAD.WIDE.U32 R8, R11, R22, R16 ;  /* 0x000000160b087225 */ /* 0x000fe200078e0010 */
[----:B------:R-:W-:-:S03]  /*09d0*/  ULDC UR4, c[0x0][0x154] ;  /* 0x0000550000047ab9 */ /* 0x000fc60000000800 */
[----:B------:R-:W-:Y:S01]  /*09e0*/  IMAD R10, R13, R22, RZ ;  /* 0x000000160d0a7224 */ /* 0x000fe200078e02ff */
[----:B------:R-:W2:Y:S01]  /*09f0*/  LDC R7, c[0x0][0x144] ;  /* 0x00005100ff077b82 */ /* 0x000ea20000000800 */
[----:B------:R-:W3:Y:S02]  /*0a00*/  F2I.U32.TRUNC.NTZ R0, R0 ;  /* 0x0000000000007305 */ /* 0x000ee4000020f000 */
[----:B------:R-:W-:-:S04]  /*0a10*/  IMAD R11, R11, R23, R10 ;  /* 0x000000170b0b7224 */ /* 0x000fc800078e020a */
[----:B------:R-:W-:Y:S01]  /*0a20*/  IMAD.IADD R9, R9, 0x1, R11 ;  /* 0x0000000109097824 */ /* 0x000fe200078e020b */
[----:B------:R-:W4:Y:S01]  /*0a30*/  LDC R24, c[0x0][0x608] ;  /* 0x00018200ff187b82 */ /* 0x000f220000000800 */
[----:B------:R-:W-:-:S03]  /*0a40*/  IMAD.MOV.U32 R11, RZ, RZ, -0x1 ;  /* 0xffffffffff0b7424 */ /* 0x000fc600078e00ff */
[-CC-:B0-----:R-:W-:Y:S02]  /*0a50*/  SHF.R.U64 R22, R8, R12.reuse, R9.reuse ;  /* 0x0000000c08167219 */ /* 0x181fe40000001209 */
[----:B------:R-:W-:Y:S02]  /*0a60*/  I2FP.F32.U32 R8, R5 ;  /* 0x0000000500087245 */ /* 0x000fe40000201000 */
[----:B------:R-:W0:Y:S01]  /*0a70*/  LDC R28, c[0x0][0x658] ;  /* 0x00019600ff1c7b82 */ /* 0x000e220000000800 */
[----:B-1----:R-:W-:Y:S01]  /*0a80*/  ISETP.NE.U32.AND P0, PT, R30, RZ, PT ;  /* 0x000000ff1e00720c */ /* 0x002fe20003f05070 */
[----:B---3--:R-:W-:Y:S02]  /*0a90*/  IMAD.MOV R10, RZ, RZ, -R0 ;  /* 0x000000ffff0a7224 */ /* 0x008fe400078e0a00 */
[----:B------:R-:W-:Y:S01]  /*0aa0*/  FMUL R8, R8, UR4 ;  /* 0x0000000408087c20 */ /* 0x000fe20008400000 */
[----:B------:R-:W-:Y:S02]  /*0ab0*/  SHF.R.U32.HI R9, RZ, R12, R9 ;  /* 0x0000000cff097219 */ /* 0x000fe40000011609 */
[----:B------:R-:W-:Y:S01]  /*0ac0*/  ISETP.NE.AND.EX P0, PT, R31, RZ, PT, P0 ;  /* 0x000000ff1f00720c */ /* 0x000fe20003f05300 */
[----:B------:R1:W3:Y:S01]  /*0ad0*/  F2I.U32.TRUNC.NTZ R15, R8 ;  /* 0x00000008000f7305 */ /* 0x0002e2000020f000 */
[----:B------:R-:W1:Y:S01]  /*0ae0*/  LDC R20, c[0x0][0x148] ;  /* 0x00005200ff147b82 */ /* 0x000e620000000800 */
[----:B--2---:R-:W-:-:S07]  /*0af0*/  IMAD R0, R7, R10, R6 ;  /* 0x0000000a07007224 */ /* 0x004fce00078e0206 */
[----:B------:R-:W2:Y:S01]  /*0b00*/  LDC R26, c[0x0][0x600] ;  /* 0x00018000ff1a7b82 */ /* 0x000ea20000000800 */
[-CC-:B----4-:R-:W-:Y:S02]  /*0b10*/  SHF.R.U64 R32, R22, R24.reuse, R9.reuse ;  /* 0x0000001816207219 */ /* 0x190fe40000001209 */
[----:B------:R-:W-:Y:S01]  /*0b20*/  SHF.R.U32.HI R7, RZ, R24, R9 ;  /* 0x00000018ff077219 */ /* 0x000fe20000011609 */
[----:B------:R-:W-:-:S04]  /*0b30*/  IMAD.MOV.U32 R9, RZ, RZ, 0x1 ;  /* 0x00000001ff097424 */ /* 0x000fc800078e00ff */
[----:B------:R-:W4:Y:S01]  /*0b40*/  LDC R21, c[0x0][0x648] ;  /* 0x00019200ff157b82 */ /* 0x000f220000000800 */
[-C--:B0-----:R-:W-:Y:S02]  /*0b50*/  SHF.L.U32 R6, R11, R28.reuse, RZ ;  /* 0x0000001c0b067219 */ /* 0x081fe400000006ff */
[--C-:B------:R-:W-:Y:S02]  /*0b60*/  SHF.R.U64 R24, R32, R28, R7.reuse ;  /* 0x0000001c20187219 */ /* 0x100fe40000001207 */
[----:B------:R-:W-:Y:S02]  /*0b70*/  LOP3.LUT R13, RZ, R6, RZ, 0x33, !PT ;  /* 0x00000006ff0d7212 */ /* 0x000fe400078e33ff */
[-C--:B------:R-:W-:Y:S01]  /*0b80*/  SHF.R.U32.HI R7, RZ, R28.reuse, R7 ;  /* 0x0000001cff077219 */ /* 0x080fe20000011607 */
[----:B------:R-:W0:Y:S01]  /*0b90*/  LDC R23, c[0x0][0x638] ;  /* 0x00018e00ff177b82 */ /* 0x000e220000000800 */
[----:B------:R-:W-:Y:S01]  /*0ba0*/  SHF.L.U32 R12, R9, R28, RZ ;  /* 0x0000001c090c7219 */ /* 0x000fe200000006ff */
[----:B------:R-:W-:-:S06]  /*0bb0*/  IMAD.MOV.U32 R6, RZ, RZ, R24 ;  /* 0x000000ffff067224 */ /* 0x000fcc00078e0018 */
[----:B------:R-:W0:Y:S01]  /*0bc0*/  LDC R107, c[0x0][0x610] ;  /* 0x00018400ff6b7b82 */ /* 0x000e220000000800 */
[----:B-1-3--:R-:W-:Y:S05]  /*0bd0*/  @!P0 BRA `(.L_x_7) ;  /* 0x0000000000288947 */ /* 0x00afea0003800000 */
[----:B------:R-:W1:Y:S02]  /*0be0*/  LDC R11, c[0x0][0x64c] ;  /* 0x00019300ff0b7b82 */ /* 0x000e640000000800 */
[----:B-1----:R-:W-:-:S05]  /*0bf0*/  IADD3 R11, P0, R24, R11, RZ ;  /* 0x0000000b180b7210 */ /* 0x002fca0007f1e0ff */
        /* <DEDUP_REMOVED lines=8> */
.L_x_7:
[----:B----4-:R-:W-:Y:S01]  /*0c80*/  SHF.R.U64 R6, R6, R21, R7 ;  /* 0x0000001506067219 */ /* 0x010fe20000001207 */
[----:B--2---:R-:W-:Y:S01]  /*0c90*/  VIADD R7, R26, 0xffffffff ;  /* 0xffffffff1a077836 */ /* 0x004fe20000000000 */
[----:B------:R-:W-:Y:S01]  /*0ca0*/  LOP3.LUT R13, R32, R13, RZ, 0xc0, !PT ;  /* 0x0000000d200d7212 */ /* 0x000fe200078ec0ff */
[----:B------:R-:W-:Y:S02]  /*0cb0*/  IMAD.MOV R15, RZ, RZ, -R15 ;  /* 0x000000ffff0f7224 */ /* 0x000fe400078e0a0f */
[----:B------:R-:W-:Y:S02]  /*0cc0*/  IMAD.MOV R8, RZ, RZ, -R6 ;  /* 0x000000ffff087224 */ /* 0x000fe400078e0a06 */
[----:B------:R-:W-:Y:S01]  /*0cd0*/  IMAD R13, R12, R6, R13 ;  /* 0x000000060c0d7224 */ /* 0x000fe200078e020d */
[----:B------:R-:W-:Y:S01]  /*0ce0*/  LOP3.LUT R6, R22, R7, RZ, 0xc0, !PT ;  /* 0x0000000716067212 */ /* 0x000fe200078ec0ff */
[----:B------:R-:W-:Y:S02]  /*0cf0*/  @P3 IMAD R0, R20, R15, R5 ;  /* 0x0000000f14003224 */ /* 0x000fe400078e0205 */
[----:B0-----:R-:W-:-:S02]  /*0d00*/  IMAD R5, R8, R23, R24 ;  /* 0x0000001708057224 */ /* 0x001fc400078e0218 */
[----:B------:R-:W-:Y:S02]  /*0d10*/  IMAD R107, R13, R107, R0 ;  /* 0x0000006b0d6b7224 */ /* 0x000fe400078e0200 */
[----:B------:R-:W-:Y:S02]  /*0d20*/  IMAD R6, R5, R26, R6 ;  /* 0x0000001a05067224 */ /* 0x000fe400078e0206 */
[----:B------:R-:W-:Y:S02]  /*0d30*/  IMAD.MOV.U32 R0, RZ, RZ, 0x1 ;  /* 0x00000001ff007424 */ /* 0x000fe400078e00ff */
[----:B------:R-:W-:Y:S01]  /*0d40*/  IMAD.MOV.U32 R19, RZ, RZ, R25 ;  /* 0x000000ffff137224 */ /* 0x000fe200078e0019 */
[----:B------:R-:W-:Y:S02]  /*0d50*/  SEL R100, R6, R107, !P3 ;  /* 0x0000006b06647207 */ /* 0x000fe40005800000 */
[----:B------:R-:W-:-:S07]  /*0d60*/  SEL R107, R107, R6, !P3 ;  /* 0x000000066b6b7207 */ /* 0x000fce0005800000 */
.L_x_5:
[----:B------:R-:W-:-:S08]  /*0d70*/  NOP ;  /* 0x0000000000007918 */ /* 0x000fd00000000000 */
[----:B------:R-:W0:Y:S02]  /*0d80*/  USETMAXREG.TRY_ALLOC.CTAPOOL UP0, 0xe8 ;  /* 0x000000e8000079c8 */ /* 0x000e240008000600 */
[----:B0-----:R-:W-:-:S13]  /*0d90*/  PLOP3.LUT P0, PT, PT, PT, UP0, 0x80, 0x0 ;  /* 0x000000000000781c */ /* 0x001fda0003f0f008 */
[----:B------:R-:W-:Y:S05]  /*0da0*/  @!P0 BRA `(.L_x_5) ;  /* 0xfffffffc00f08947 */ /* 0x000fea000383ffff */
[----:B------:R-:W-:Y:S01]  /*0db0*/  ULDC.64 UR4, c[0x0][0x598] ;  /* 0x0001660000047ab9 */ /* 0x000fe20000000a00 */
[----:B------:R-:W-:Y:S01]  /*0dc0*/  ULDC.64 UR38, c[0x0][0x208] ;  /* 0x0000820000267ab9 */ /* 0x000fe20000000a00 */
[----:B------:R-:W-:-:S04]  /*0dd0*/  ISETP.NE.U32.AND P0, PT, RZ, UR4, PT ;  /* 0x00000004ff007c0c */ /* 0x000fc8000bf05070 */
[----:B------:R-:W-:-:S13]  /*0de0*/  ISETP.NE.AND.EX P0, PT, RZ, UR5, PT, P0 ;  /* 0x00000005ff007c0c */ /* 0x000fda000bf05300 */
[----:B------:R-:W-:Y:S05]  /*0df0*/  @!P0 BRA `(.L_x_8) ;  /* 0x00000000001c8947 */ /* 0x000fea0003800000 */
[----:B------:R-:W0:Y:S02]  /*0e00*/  LDC.64 R6, c[0x0][0x598] ;  /* 0x00016600ff067b82 */ /* 0x000e240000000a00 */
[----:B0-----:R-:W2:Y:S02]  /*0e10*/  LDG.E.64 R6, desc[UR38][R6.64] ;  /* 0x0000002606067981 */ /* 0x001ea4000c1e1b00 */
[----:B--2---:R-:W-:-:S04]  /*0e20*/  ISETP.NE.U32.AND P0, PT, R6, RZ, PT ;  /* 0x000000ff0600720c */ /* 0x004fc80003f05070 */
[----:B------:R-:W-:-:S13]  /*0e30*/  ISETP.NE.AND.EX P0, PT, R7, RZ, PT, P0 ;  /* 0x000000ff0700720c */ /* 0x000fda0003f05300 */
[----:B------:R-:W-:Y:S05]  /*0e40*/  @!P0 BRA `(.L_x_8) ;  /* 0x0000000000088947 */ /* 0x000fea0003800000 */
[----:B------:R0:W5:Y:S01]  /*0e50*/  LD.E R88, desc[UR38][R6.64] ;  /* 0x0000002606587980 */ /* 0x000162000c101900 */
[----:B------:R-:W-:Y:S05]  /*0e60*/  BRA `(.L_x_9) ;  /* 0x0000000000247947 */ /* 0x000fea0003800000 */
.L_x_8:
[----:B------:R-:W-:Y:S02]  /*0e70*/  ULDC.64 UR4, c[0x0][0x588] ;  /* 0x0001620000047ab9 */ /* 0x000fe40000000a00 */
[----:B------:R-:W-:-:S04]  /*0e80*/  ISETP.NE.U32.AND P0, PT, RZ, UR4, PT ;  /* 0x00000004ff007c0c */ /* 0x000fc8000bf05070 */
[----:B------:R-:W-:-:S13]  /*0e90*/  ISETP.NE.AND.EX P0, PT, RZ, UR5, PT, P0 ;  /* 0x00000005ff007c0c */ /* 0x000fda000bf05300 */
[----:B------:R-:W-:Y:S05]  /*0ea0*/  @!P0 BRA `(.L_x_10) ;  /* 0x00000000000c8947 */ /* 0x000fea0003800000 */
[----:B------:R-:W0:Y:S02]  /*0eb0*/  LDC.64 R88, c[0x0][0x588] ;  /* 0x00016200ff587b82 */ /* 0x000e240000000a00 */
[----:B0-----:R1:W5:Y:S01]  /*0ec0*/  LDG.E R88, desc[UR38][R88.64] ;  /* 0x0000002658587981 */ /* 0x001362000c1e1900 */
[----:B------:R-:W-:Y:S05]  /*0ed0*/  BRA `(.L_x_9) ;  /* 0x0000000000087947 */ /* 0x000fea0003800000 */
.L_x_10:
[----:B------:R-:W-:Y:S02]  /*0ee0*/  ULDC UR4, c[0x0][0x580] ;  /* 0x0001600000047ab9 */ /* 0x000fe40000000800 */
[----:B------:R-:W-:-:S07]  /*0ef0*/  IMAD.U32 R88, RZ, RZ, UR4 ;  /* 0x00000004ff587e24 */ /* 0x000fce000f8e00ff */
.L_x_9:
[----:B------:R-:W-:Y:S02]  /*0f00*/  ULDC.64 UR4, c[0x0][0x5a0] ;  /* 0x0001680000047ab9 */ /* 0x000fe40000000a00 */
[----:B------:R-:W-:-:S04]  /*0f10*/  ISETP.NE.U32.AND P0, PT, RZ, UR4, PT ;  /* 0x00000004ff007c0c */ /* 0x000fc8000bf05070 */
[----:B------:R-:W-:-:S13]  /*0f20*/  ISETP.NE.AND.EX P0, PT, RZ, UR5, PT, P0 ;  /* 0x00000005ff007c0c */ /* 0x000fda000bf05300 */
[----:B------:R-:W-:Y:S05]  /*0f30*/  @!P0 BRA `(.L_x_11) ;  /* 0x00000000001c8947 */ /* 0x000fea0003800000 */
[----:B0-----:R-:W0:Y:S02]  /*0f40*/  LDC.64 R6, c[0x0][0x5a0] ;  /* 0x00016800ff067b82 */ /* 0x001e240000000a00 */
[----:B0-----:R-:W2:Y:S02]  /*0f50*/  LDG.E.64 R6, desc[UR38][R6.64] ;  /* 0x0000002606067981 */ /* 0x001ea4000c1e1b00 */
[----:B--2---:R-:W-:-:S04]  /*0f60*/  ISETP.NE.U32.AND P0, PT, R6, RZ, PT ;  /* 0x000000ff0600720c */ /* 0x004fc80003f05070 */
[----:B------:R-:W-:-:S13]  /*0f70*/  ISETP.NE.AND.EX P0, PT, R7, RZ, PT, P0 ;  /* 0x000000ff0700720c */ /* 0x000fda0003f05300 */
[----:B------:R-:W-:Y:S05]  /*0f80*/  @!P0 BRA `(.L_x_11) ;  /* 0x0000000000088947 */ /* 0x000fea0003800000 */
[----:B-1----:R0:W5:Y:S01]  /*0f90*/  LD.E R89, desc[UR38][R6.64] ;  /* 0x0000002606597980 */ /* 0x002162000c101900 */
[----:B------:R-:W-:Y:S05]  /*0fa0*/  BRA `(.L_x_12) ;  /* 0x0000000000247947 */ /* 0x000fea0003800000 */
.L_x_11:
[----:B------:R-:W-:Y:S02]  /*0fb0*/  ULDC.64 UR4, c[0x0][0x590] ;  /* 0x0001640000047ab9 */ /* 0x000fe40000000a00 */
[----:B------:R-:W-:-:S04]  /*0fc0*/  ISETP.NE.U32.AND P0, PT, RZ, UR4, PT ;  /* 0x00000004ff007c0c */ /* 0x000fc8000bf05070 */
[----:B------:R-:W-:-:S13]  /*0fd0*/  ISETP.NE.AND.EX P0, PT, RZ, UR5, PT, P0 ;  /* 0x00000005ff007c0c */ /* 0x000fda000bf05300 */
[----:B------:R-:W-:Y:S05]  /*0fe0*/  @!P0 BRA `(.L_x_13) ;  /* 0x00000000000c8947 */ /* 0x000fea0003800000 */
[----:B0-----:R-:W1:Y:S02]  /*0ff0*/  LDC.64 R6, c[0x0][0x590] ;  /* 0x00016400ff067b82 */ /* 0x001e640000000a00 */
[----:B-1----:R1:W5:Y:S01]  /*1000*/  LDG.E R89, desc[UR38][R6.64] ;  /* 0x0000002606597981 */ /* 0x002362000c1e1900 */
[----:B------:R-:W-:Y:S05]  /*1010*/  BRA `(.L_x_12) ;  /* 0x0000000000087947 */ /* 0x000fea0003800000 */
.L_x_13:
[----:B------:R-:W-:Y:S02]  /*1020*/  ULDC UR4, c[0x0][0x584] ;  /* 0x0001610000047ab9 */ /* 0x000fe40000000800 */
[----:B-1----:R-:W-:-:S07]  /*1030*/  IMAD.U32 R89, RZ, RZ, UR4 ;  /* 0x00000004ff597e24 */ /* 0x002fce000f8e00ff */
.L_x_12:
[----:B------:R-:W-:-:S13]  /*1040*/  LOP3.LUT P0, RZ, R0, 0xff, RZ, 0xc0, !PT ;  /* 0x000000ff00ff7812 */ /* 0x000fda000780c0ff */
[----:B------:R-:W-:Y:S05]  /*1050*/  @!P0 EXIT ;  /* 0x000000000000894d */ /* 0x000fea0003800000 */
[----:B------:R-:W2:Y:S01]  /*1060*/  LDC R91, c[0x0][0x658] ;  /* 0x00019600ff5b7b82 */ /* 0x000ea20000000800 */
[----:B------:R-:W-:Y:S01]  /*1070*/  ULDC.64 UR6, c[0x0][0x288] ;  /* 0x0000a20000067ab9 */ /* 0x000fe20000000a00 */
[----:B------:R-:W-:Y:S01]  /*1080*/  LOP3.LUT R14, R14, 0x1, RZ, 0xc0, !PT ;  /* 0x000000010e0e7812 */ /* 0x000fe200078ec0ff */
[----:B------:R-:W-:Y:S01]  /*1090*/  UIADD3 UR4, UR7, 0x1f, URZ ;  /* 0x0000001f07047890 */ /* 0x000fe2000fffe03f */
[----:B------:R-:W-:Y:S01]  /*10a0*/  SHF.R.U32.HI R0, RZ, 0x2, R3 ;  /* 0x00000002ff007819 */ /* 0x000fe20000011603 */
[----:B------:R-:W-:Y:S01]  /*10b0*/  IMAD.U32 R5, RZ, RZ, UR6 ;  /* 0x00000006ff057e24 */ /* 0x000fe2000f8e00ff */
[----:B------:R-:W-:Y:S01]  /*10c0*/  SHF.R.U32.HI R4, RZ, 0x1, R4 ;  /* 0x00000001ff047819 */ /* 0x000fe20000011604 */
[----:B------:R-:W-:Y:S01]  /*10d0*/  USHF.R.S32.HI UR5, URZ, 0x1f, UR4 ;  /* 0x0000001f3f057899 */ /* 0x000fe20008011404 */
[----:B------:R-:W3:Y:S01]  /*10e0*/  LDC.64 R94, c[0x0][0x5c8] ;  /* 0x00017200ff5e7b82 */ /* 0x000ee20000000a00 */
[----:B------:R-:W-:Y:S01]  /*10f0*/  LOP3.LUT R90, R3, 0x3, RZ, 0xc0, !PT ;  /* 0x00000003035a7812 */ /* 0x000fe200078ec0ff */
[----:B01----:R-:W-:Y:S01]  /*1100*/  IMAD.SHL.U32 R7, R14, 0x40, RZ ;  /* 0x000000400e077824 */ /* 0x003fe200078e00ff */
[----:B------:R-:W-:Y:S01]  /*1110*/  LOP3.LUT R0, R0, 0x7, RZ, 0xc0, !PT ;  /* 0x0000000700007812 */ /* 0x000fe200078ec0ff */
[----:B------:R-:W-:Y:S01]  /*1120*/  ULEA.HI UR5, UR5, UR4, URZ, 0x5 ;  /* 0x0000000405057291 */ /* 0x000fe2000f8f283f */
[----:B------:R-:W-:Y:S01]  /*1130*/  LOP3.LUT R23, R4, 0x30, RZ, 0xc0, !PT ;  /* 0x0000003004177812 */ /* 0x000fe200078ec0ff */
[----:B------:R-:W-:Y:S01]  /*1140*/  IMAD R90, R90, -0x2, R5 ;  /* 0xfffffffe5a5a7824 */ /* 0x000fe200078e0205 */
[--C-:B------:R-:W-:Y:S01]  /*1150*/  LOP3.LUT R22, R7, 0x40, R0.reuse, 0xe2, !PT ;  /* 0x0000004007167812 */ /* 0x100fe200078ee200 */
[----:B------:R-:W-:Y:S01]  /*1160*/  USHF.R.S32.HI UR43, URZ, 0x5, UR5 ;  /* 0x000000053f2b7899 */ /* 0x000fe20008011405 */
[----:B------:R-:W-:Y:S01]  /*1170*/  IADD3 R5, RZ, -R23, -R0 ;  /* 0x80000017ff057210 */ /* 0x000fe20007ffe800 */
[----:B------:R-:W-:Y:S01]  /*1180*/  IMAD.MOV.U32 R0, RZ, RZ, -0x1 ;  /* 0xffffffffff007424 */ /* 0x000fe200078e00ff */
[C---:B------:R-:W-:Y:S01]  /*1190*/  LOP3.LUT R97, R3.reuse, 0x80, RZ, 0xc0, !PT ;  /* 0x0000008003617812 */ /* 0x040fe200078ec0ff */
[----:B------:R-:W-:Y:S01]  /*11a0*/  IMAD.MOV.U32 R4, RZ, RZ, 0x1 ;  /* 0x00000001ff047424 */ /* 0x000fe200078e00ff */
[----:B------:R-:W-:Y:S01]  /*11b0*/  UISETP.LT.AND UP0, UPT, UR43, 0x1, UPT ;  /* 0x000000012b00788c */ /* 0x000fe2000bf01270 */
[----:B------:R-:W-:Y:S01]  /*11c0*/  IMAD R5, R14, -0x40, R5 ;  /* 0xffffffc00e057824 */ /* 0x000fe200078e0205 */
[----:B------:R-:W-:Y:S01]  /*11d0*/  ULDC UR4, c[0x0][0x284] ;  /* 0x0000a10000047ab9 */ /* 0x000fe20000000800 */
[----:B--2---:R-:W-:Y:S01]  /*11e0*/  SHF.L.U32 R0, R0, R91, RZ ;  /* 0x0000005b00007219 */ /* 0x004fe200000006ff */
[----:B------:R-:W-:Y:S01]  /*11f0*/  USEL UR44, UR43, 0x1, UP0 ;  /* 0x000000012b2c7887 */ /* 0x000fe20008000000 */
[----:B------:R-:W-:Y:S01]  /*1200*/  LOP3.LUT R22, R22, R23, RZ, 0xfc, !PT ;  /* 0x0000001716167212 */ /* 0x000fe200078efcff */
[----:B------:R-:W-:Y:S01]  /*1210*/  IMAD.SHL.U32 R96, R3, 0x2, RZ ;  /* 0x0000000203607824 */ /* 0x000fe200078e00ff */
[----:B------:R-:W-:Y:S01]  /*1220*/  SHF.L.U32 R91, R4, R91, RZ ;  /* 0x0000005b045b7219 */ /* 0x000fe200000006ff */
[----:B------:R-:W-:Y:S01]  /*1230*/  VIADD R99, R5, UR4 ;  /* 0x0000000405637c36 */ /* 0x000fe20008000000 */
[----:B------:R-:W-:Y:S01]  /*1240*/  LOP3.LUT R112, R18, 0x1, RZ, 0xfc, !PT ;  /* 0x0000000112707812 */ /* 0x000fe200078efcff */
[----:B------:R-:W-:Y:S01]  /*1250*/  IMAD.MOV.U32 R23, RZ, RZ, RZ ;  /* 0x000000ffff177224 */ /* 0x000fe200078e00ff */
[C-C-:B---3--:R-:W-:Y:S01]  /*1260*/  SHF.L.U64.HI R92, R94.reuse, 0x7, R95.reuse ;  /* 0x000000075e5c7819 */ /* 0x148fe2000001025f */
[----:B------:R-:W-:Y:S01]  /*1270*/  UIADD3 UR44, UR43, -UR44, URZ ;  /* 0x8000002c2b2c7290 */ /* 0x000fe2000fffe03f */
[C---:B------:R-:W-:Y:S01]  /*1280*/  SHF.L.U64.HI R93, R94.reuse, 0x3, R95 ;  /* 0x000000035e5d7819 */ /* 0x040fe2000001025f */
[C---:B------:R-:W-:Y:S01]  /*1290*/  IMAD.SHL.U32 R95, R94.reuse, 0x80, RZ ;  /* 0x000000805e5f7824 */ /* 0x040fe200078e00ff */
[----:B------:R-:W-:Y:S01]  /*12a0*/  SHF.R.U32.HI R97, RZ, 0x7, R97 ;  /* 0x00000007ff617819 */ /* 0x000fe20000011661 */
[----:B------:R-:W-:Y:S01]  /*12b0*/  IMAD.SHL.U32 R94, R94, 0x8, RZ ;  /* 0x000000085e5e7824 */ /* 0x000fe200078e00ff */
[----:B------:R-:W-:Y:S01]  /*12c0*/  LOP3.LUT R98, RZ, R0, RZ, 0x33, !PT ;  /* 0x00000000ff627212 */ /* 0x000fe200078e33ff */
[----:B------:R-:W-:Y:S01]  /*12d0*/  UMOV UR40, URZ ;  /* 0x0000003f00287c82 */ /* 0x000fe20008000000 */
[----:B------:R-:W-:-:S05]  /*12e0*/  UMOV UR41, URZ ;  /* 0x0000003f00297c82 */ /* 0x000fca0008000000 */
.L_x_157:
[----:B0-----:R-:W0:Y:S01]  /*12f0*/  SHFL.IDX PT, R0, R97, RZ, 0x1f ;  /* 0x00001fff61007589 */ /* 0x001e2200000e0000 */
[----:B-1----:R-:W1:Y:S01]  /*1300*/  S2UR UR7, SR_CgaCtaId ;  /* 0x00000000000779c3 */ /* 0x002e620000008800 */
[----:B------:R-:W-:Y:S01]  /*1310*/  UMOV UR6, 0x400 ;  /* 0x0000040000067882 */ /* 0x000fe20000000000 */
[----:B0-----:R-:W-:Y:S01]  /*1320*/  R2UR UR4, R0 ;  /* 0x00000000000472ca */ /* 0x001fe200000e0000 */
[----:B-1----:R-:W-:-:S12]  /*1330*/  ULEA UR46, UR7, UR6, 0x18 ;  /* 0x00000006072e7291 */ /* 0x002fd8000f8ec03f */
[----:B------:R-:W-:-:S04]  /*1340*/  ULEA.HI UR5, UR4, UR4, URZ, 0x1 ;  /* 0x0000000404057291 */ /* 0x000fc8000f8f083f */
[----:B------:R-:W-:-:S04]  /*1350*/  ULOP3.LUT UR5, UR5, 0xffffe, URZ, 0xc0, !UPT ;  /* 0x000ffffe05057892 */ /* 0x000fc8000f8ec03f */
[----:B------:R-:W-:-:S03]  /*1360*/  UIADD3 UR5, UR4, -UR5, URZ ;  /* 0x8000000504057290 */ /* 0x000fc6000fffe03f */
[----:B------:R-:W-:Y:S01]  /*1370*/  ULDC UR4, c[0x0][0x28c] ;  /* 0x0000a30000047ab9 */ /* 0x000fe20000000800 */
[----:B------:R-:W-:Y:S01]  /*1380*/  ULEA UR5, UR5, UR46, 0xc ;  /* 0x0000002e05057291 */ /* 0x000fe2000f8e603f */
[----:B------:R-:W-:-:S03]  /*1390*/  ISETP.LT.AND P0, PT, RZ, UR4, PT ;  /* 0x00000004ff007c0c */ /* 0x000fc6000bf01270 */
[----:B------:R-:W-:-:S04]  /*13a0*/  UIADD3 UR5, UR5, 0x180, URZ ;  /* 0x0000018005057890 */ /* 0x000fc8000fffe03f */
[----:B------:R-:W-:-:S04]  /*13b0*/  USHF.R.U32.HI UR5, URZ, 0x4, UR5 ;  /* 0x000000043f057899 */ /* 0x000fc80008011605 */
[----:B------:R-:W-:-:S04]  /*13c0*/  ULOP3.LUT UR5, UR5, 0x3fff, URZ, 0xc0, !UPT ;  /* 0x00003fff05057892 */ /* 0x000fc8000f8ec03f */
[----:B------:R-:W-:Y:S01]  /*13d0*/  ULOP3.LUT UR45, UR5, 0x10000, URZ, 0xfc, !UPT ;  /* 0x00010000052d7892 */ /* 0x000fe2000f8efc3f */
[----:B--2345:R-:W-:Y:S11]  /*13e0*/  @P0 BRA `(.L_x_14) ;  /* 0x0000000000400947 */ /* 0x03cff60003800000 */
[----:B------:R-:W-:Y:S01]  /*13f0*/  MOV R0, 0x0 ;  /* 0x0000000000007802 */ /* 0x000fe20000000f00 */
[----:B------:R-:W-:Y:S01]  /*1400*/  ULDC.64 UR4, c[0x4][0x68] ;  /* 0x01001a0000047ab9 */ /* 0x000fe20000000a00 */
[----:B------:R-:W-:Y:S01]  /*1410*/  ULDC.64 UR6, c[0x4][0x8] ;  /* 0x0100020000067ab9 */ /* 0x000fe20000000a00 */
[----:B------:R-:W-:Y:S01]  /*1420*/  IMAD.U32 R4, RZ, RZ, UR4 ;  /* 0x00000004ff047e24 */ /* 0x000fe2000f8e00ff */
[----:B------:R0:W1:Y:S01]  /*1430*/  LDC.64 R14, c[0x4][R0] ;  /* 0x01000000000e7b82 */ /* 0x0000620000000a00 */
[----:B------:R-:W-:Y:S01]  /*1440*/  IMAD.U32 R5, RZ, RZ, UR5 ;  /* 0x00000005ff057e24 */ /* 0x000fe2000f8e00ff */
[----:B------:R-:W-:Y:S01]  /*1450*/  ULDC.64 UR4, c[0x4][0x70] ;  /* 0x01001c0000047ab9 */ /* 0x000fe20000000a00 */
[----:B------:R-:W-:Y:S02]  /*1460*/  IMAD.U32 R10, RZ, RZ, UR6 ;  /* 0x00000006ff0a7e24 */ /* 0x000fe4000f8e00ff */
[----:B------:R-:W-:Y:S02]  /*1470*/  IMAD.U32 R6, RZ, RZ, UR4 ;  /* 0x00000004ff067e24 */ /* 0x000fe4000f8e00ff */
[----:B------:R-:W-:-:S02]  /*1480*/  IMAD.U32 R7, RZ, RZ, UR5 ;  /* 0x00000005ff077e24 */ /* 0x000fc4000f8e00ff */
[----:B------:R-:W-:Y:S02]  /*1490*/  IMAD.U32 R11, RZ, RZ, UR7 ;  /* 0x00000007ff0b7e24 */ /* 0x000fe4000f8e00ff */
[----:B------:R-:W-:Y:S02]  /*14a0*/  IMAD.MOV.U32 R8, RZ, RZ, 0x1e1 ;  /* 0x000001e1ff087424 */ /* 0x000fe400078e00ff */
[----:B------:R-:W-:Y:S02]  /*14b0*/  IMAD.MOV.U32 R12, RZ, RZ, 0x1 ;  /* 0x00000001ff0c7424 */ /* 0x000fe400078e00ff */
[----:B0-----:R-:W-:-:S07]  /*14c0*/  IMAD.MOV.U32 R13, RZ, RZ, RZ ;  /* 0x000000ffff0d7224 */ /* 0x001fce00078e00ff */
[----:B------:R-:W-:-:S07]  /*14d0*/  LEPC R20, `(.L_x_14) ;  /* 0x000000001014794e */ /* 0x000fce0000000000 */
[----:B-1---5:R-:W-:Y:S05]  /*14e0*/  CALL.ABS.NOINC R14 ;  /* 0x000000000e007343 */ /* 0x022fea0003c00000 */
.L_x_14:
[----:B------:R-:W-:-:S13]  /*14f0*/  ISETP.NE.AND P0, PT, R112, 0x3, PT ;  /* 0x000000037000780c */ /* 0x000fda0003f05270 */
[----:B------:R-:W-:Y:S05]  /*1500*/  @!P0 BRA `(.L_x_15) ;  /* 0x0000000000048947 */ /* 0x000fea0003800000 */
[----:B------:R-:W-:Y:S01]  /*1510*/  BPT.TRAP 0x1 ;  /* 0x000000040000795c */ /* 0x000fe20000300000 */
.L_x_15:
[----:B------:R-:W-:Y:S02]  /*1520*/  IMAD.U32 R3, RZ, RZ, UR41 ;  /* 0x00000029ff037e24 */ /* 0x000fe4000f8e00ff */
[----:B------:R-:W-:-:S03]  /*1530*/  IMAD.U32 R0, RZ, RZ, UR40 ;  /* 0x00000028ff007e24 */ /* 0x000fc6000f8e00ff */
[----:B------:R-:W-:Y:S02]  /*1540*/  LEA R3, R3, UR46, 0x3 ;  /* 0x0000002e03037c11 */ /* 0x000fe4000f8e18ff */
[----:B------:R-:W-:-:S04]  /*1550*/  SHF.L.U32 R0, R0, 0x1f, RZ ;  /* 0x0000001f00007819 */ /* 0x000fc800000006ff */
[----:B------:R0:W1:Y:S01]  /*1560*/  SYNCS.PHASECHK.TRANS64.TRYWAIT P1, [R3+URZ], R0 ;  /* 0x00000000030075a7 */ /* 0x000062000802017f */
[----:B------:R-:W-:Y:S05]  /*1570*/  @!P0 BRA `(.L_x_16) ;  /* 0x0000000000048947 */ /* 0x000fea0003800000 */
[----:B------:R-:W-:Y:S01]  /*1580*/  BPT.TRAP 0x1 ;  /* 0x000000040000795c */ /* 0x000fe20000300000 */
.L_x_16:
[----:B------:R-:W-:-:S05]  /*1590*/  IMAD.U32 R4, RZ, RZ, UR44 ;  /* 0x0000002cff047e24 */ /* 0x000fca000f8e00ff */
[----:B------:R-:W-:Y:S01]  /*15a0*/  ISETP.GE.AND P2, PT, R4, 0x1, PT ;  /* 0x000000010400780c */ /* 0x000fe20003f46270 */
[----:B-1----:R-:W-:-:S12]  /*15b0*/  @P1 BRA `(.L_x_17) ;  /* 0x0000000000081947 */ /* 0x002fd80003800000 */
[----:B------:R-:W1:Y:S02]  /*15c0*/  SYNCS.PHASECHK.TRANS64.TRYWAIT P1, [R3+URZ], R0 ;  /* 0x00000000030075a7 */ /* 0x000e64000802017f */
[----:B-1----:R-:W-:Y:S05]  /*15d0*/  @!P1 BRA `(.L_x_18) ;  /* 0x0000007400549947 */ /* 0x002fea0003800000 */
.L_x_17:
[----:B------:R-:W-:Y:S05]  /*15e0*/  WARPSYNC.ALL ;  /* 0x0000000000007948 */ /* 0x000fea0003800000 */
[----:B------:R-:W-:Y:S01]  /*15f0*/  UIADD3 UR4, UR46, 0x2c180, URZ ;  /* 0x0002c1802e047890 */ /* 0x000fe2000fffe03f */
[----:B------:R-:W-:Y:S01]  /*1600*/  WARPGROUP.ARRIVE ;  /* 0x00000000000079c5 */ /* 0x000fe20000000000 */
[----:B------:R-:W-:Y:S02]  /*1610*/  ULEA UR10, UR41, UR45, 0xa ;  /* 0x0000002d290a7291 */ /* 0x000fe4000f8e503f */
[----:B------:R-:W-:Y:S01]  /*1620*/  USHF.R.U32.HI UR4, URZ, 0x4, UR4 ;  /* 0x000000043f047899 */ /* 0x000fe20008011604 */
[----:B------:R-:W-:Y:S01]  /*1630*/  UMOV UR5, 0x80000020 ;  /* 0x8000002000057882 */ /* 0x000fe20000000000 */
[----:B------:R-:W-:-:S02]  /*1640*/  UMOV UR7, 0x80000020 ;  /* 0x8000002000077882 */ /* 0x000fc40000000000 */
[----:B------:R-:W-:Y:S02]  /*1650*/  ULOP3.LUT UR4, UR4, 0x3fff, URZ, 0xc0, !UPT ;  /* 0x00003fff04047892 */ /* 0x000fe4000f8ec03f */
[----:B------:R-:W-:Y:S02]  /*1660*/  UIADD3 UR11, UR10, 0x200, URZ ;  /* 0x000002000a0b7890 */ /* 0x000fe4000fffe03f */
[----:B------:R-:W-:-:S03]  /*1670*/  ULOP3.LUT UR8, UR4, 0x10000, URZ, 0xfc, !UPT ;  /* 0x0001000004087892 */ /* 0x000fc6000f8efc3f */
[----:B------:R-:W-:Y:S01]  /*1680*/  UMOV UR4, UR10 ;  /* 0x0000000a00047c82 */ /* 0x000fe20008000000 */
[----:B------:R-:W-:-:S07]  /*1690*/  ULEA UR9, UR41, UR8, 0x8 ;  /* 0x0000000829097291 */ /* 0x000fce000f8e403f */
[----:B------:R-:W-:Y:S02]  /*16a0*/  UMOV UR6, UR9 ;  /* 0x0000000900067c82 */ /* 0x000fe40008000000 */
[----:B------:R-:W-:Y:S01]  /*16b0*/  HGMMA.64x64x16.F32 R56, gdesc[UR4], RZ, !UPT, gsb0 ;  /* 0x00e00000043879f0 */ /* 0x000fe2000c0008ff */
[----:B------:R-:W-:Y:S01]  /*16c0*/  UMOV UR4, UR11 ;  /* 0x0000000b00047c82 */ /* 0x000fe20008000000 */
[----:B------:R-:W-:Y:S01]  /*16d0*/  UMOV UR5, 0x80000020 ;  /* 0x8000002000057882 */ /* 0x000fe20000000000 */
[----:B------:R-:W-:Y:S02]  /*16e0*/  WARPGROUP.DEPBAR.LE gsb0, 0x0 ;  /* 0x00008000000079c5 */ /* 0x000fe40000010000 */
[----:B------:R-:W-:-:S06]  /*16f0*/  WARPGROUP.ARRIVE ;  /* 0x00000000000079c5 */ /* 0x000fcc0000000000 */
[----:B------:R-:W-:Y:S01]  /*1700*/  HGMMA.64x64x16.F32 R24, gdesc[UR4], RZ, !UPT, gsb0 ;  /* 0x00e00000041879f0 */ /* 0x000fe2000c0008ff */
[----:B------:R-:W-:Y:S02]  /*1710*/  UIADD3 UR4, UR10, 0x2, URZ ;  /* 0x000000020a047890 */ /* 0x000fe4000fffe03f */
[----:B------:R-:W-:Y:S01]  /*1720*/  UIADD3 UR6, UR9, 0x2, URZ ;  /* 0x0000000209067890 */ /* 0x000fe2000fffe03f */
[----:B------:R-:W-:Y:S01]  /*1730*/  UMOV UR5, 0x80000020 ;  /* 0x8000002000057882 */ /* 0x000fe20000000000 */
[----:B------:R-:W-:Y:S01]  /*1740*/  UMOV UR7, 0x80000020 ;  /* 0x8000002000077882 */ /* 0x000fe20000000000 */
[----:B------:R-:W-:Y:S01]  /*1750*/  UIADD3 UR10, UR10, 0x202, URZ ;  /* 0x000002020a0a7890 */ /* 0x000fe2000fffe03f */
[----:B------:R-:W-:Y:S02]  /*1760*/  WARPGROUP.DEPBAR.LE gsb0, 0x0 ;  /* 0x00008000000079c5 */ /* 0x000fe40000010000 */
[----:B------:R-:W-:-:S06]  /*1770*/  WARPGROUP.ARRIVE ;  /* 0x00000000000079c5 */ /* 0x000fcc0000000000 */
[----:B------:R-:W-:Y:S01]  /*1780*/  HGMMA.64x64x16.F32 R56, gdesc[UR4], R56, gsb0 ;  /* 0x00e00000043879f0 */ /* 0x000fe20008000838 */
[----:B------:R-:W-:Y:S01]  /*1790*/  UMOV UR4, UR10 ;  /* 0x0000000a00047c82 */ /* 0x000fe20008000000 */
[----:B------:R-:W-:Y:S01]  /*17a0*/  UMOV UR5, 0x80000020 ;  /* 0x8000002000057882 */ /* 0x000fe20000000000 */
[----:B------:R-:W-:Y:S02]  /*17b0*/  WARPGROUP.DEPBAR.LE gsb0, 0x0 ;  /* 0x00008000000079c5 */ /* 0x000fe40000010000 */
[----:B------:R-:W-:-:S06]  /*17c0*/  WARPGROUP.ARRIVE ;  /* 0x00000000000079c5 */ /* 0x000fcc0000000000 */
[----:B------:R-:W-:Y:S03]  /*17d0*/  HGMMA.64x64x16.F32 R24, gdesc[UR4], R24, gsb0 ;  /* 0x00e00000041879f0 */ /* 0x000fe60008000818 */
[----:B------:R-:W-:Y:S02]  /*17e0*/  WARPGROUP.DEPBAR.LE gsb0, 0x0 ;  /* 0x00008000000079c5 */ /* 0x000fe40000010000 */
[----:B------:R-:W-:Y:S05]  /*17f0*/  @!P2 BRA `(.L_x_19) ;  /* 0x000000040014a947 */ /* 0x000fea0003800000 */
[----:B------:R-:W-:Y:S01]  /*1800*/  UIADD3 UR4, UR41, 0x1, URZ ;  /* 0x0000000129047890 */ /* 0x000fe2000fffe03f */
[----:B01----:R-:W-:Y:S01]  /*1810*/  IMAD.U32 R0, RZ, RZ, UR44 ;  /* 0x0000002cff007e24 */ /* 0x003fe2000f8e00ff */
[----:B------:R-:W-:Y:S02]  /*1820*/  UMOV UR10, UR41 ;  /* 0x00000029000a7c82 */ /* 0x000fe40008000000 */
[----:B------:R-:W-:-:S04]  /*1830*/  UISETP.NE.AND UP0, UPT, UR4, 0xb, UPT ;  /* 0x0000000b0400788c */ /* 0x000fc8000bf05270 */
[----:B------:R-:W-:Y:S02]  /*1840*/  USEL UR5, URZ, 0x1, UP0 ;  /* 0x000000013f057887 */ /* 0x000fe40008000000 */
[----:B------:R-:W-:Y:S02]  /*1850*/  USEL UR9, UR4, URZ, UP0 ;  /* 0x0000003f04097287 */ /* 0x000fe40008000000 */
[----:B------:R-:W-:-:S06]  /*1860*/  ULOP3.LUT UR5, UR40, UR5, URZ, 0x3c, !UPT ;  /* 0x0000000528057292 */ /* 0x000fcc000f8e3c3f */
[----:B------:R-:W-:-:S07]  /*1870*/  IMAD.U32 R5, RZ, RZ, UR5 ;  /* 0x00000005ff057e24 */ /* 0x000fce000f8e00ff */
.L_x_26:
[----:B01----:R-:W-:Y:S05]  /*1880*/  @!P0 BRA `(.L_x_20) ;  /* 0x0000000000048947 */ /* 0x003fea0003800000 */
[----:B------:R-:W-:Y:S01]  /*1890*/  BPT.TRAP 0x1 ;  /* 0x000000040000795c */ /* 0x000fe20000300000 */
.L_x_20:
[----:B------:R-:W0:Y:S01]  /*18a0*/  S2UR UR5, SR_CgaCtaId ;  /* 0x00000000000579c3 */ /* 0x000e220000008800 */
[----:B------:R-:W-:Y:S01]  /*18b0*/  UMOV UR4, 0x400 ;  /* 0x0000040000047882 */ /* 0x000fe20000000000 */
[----:B------:R-:W-:Y:S01]  /*18c0*/  SHF.L.U32 R3, R5, 0x1f, RZ ;  /* 0x0000001f05037819 */ /* 0x000fe200000006ff */
[----:B0-----:R-:W-:-:S04]  /*18d0*/  ULEA UR14, UR5, UR4, 0x18 ;  /* 0x00000004050e7291 */ /* 0x001fc8000f8ec03f */
[----:B------:R-:W-:-:S09]  /*18e0*/  ULEA UR4, UR9, UR14, 0x3 ;  /* 0x0000000e09047291 */ /* 0x000fd2000f8e183f */
[----:B------:R0:W1:Y:S01]  /*18f0*/  SYNCS.PHASECHK.TRANS64.TRYWAIT P1, [UR4], R3 ;  /* 0x00000003ff0075a7 */ /* 0x0000620008020144 */
[----:B------:R-:W-:Y:S05]  /*1900*/  @!P0 BRA `(.L_x_21) ;  /* 0x0000000000048947 */ /* 0x000fea0003800000 */
[----:B------:R-:W-:Y:S01]  /*1910*/  BPT.TRAP 0x1 ;  /* 0x000000040000795c */ /* 0x000fe20000300000 */
.L_x_21:
[----:B-1----:R-:W-:Y:S05]  /*1920*/  @P1 BRA `(.L_x_22) ;  /* 0x0000000000081947 */ /* 0x002fea0003800000 */
[----:B------:R-:W1:Y:S02]  /*1930*/  SYNCS.PHASECHK.TRANS64.TRYWAIT P1, [UR4], R3 ;  /* 0x00000003ff0075a7 */ /* 0x000e640008020144 */
[----:B-1----:R-:W-:Y:S05]  /*1940*/  @!P1 BRA `(.L_x_23) ;  /* 0x00000070008c9947 */ /* 0x002fea0003800000 */
.L_x_22:
[----:B------:R-:W-:Y:S01]  /*1950*/  ULEA UR11, UR9, UR8, 0x8 ;  /* 0x00000008090b7291 */ /* 0x000fe2000f8e403f */
[----:B------:R-:W-:Y:S01]  /*1960*/  WARPGROUP.ARRIVE ;  /* 0x00000000000079c5 */ /* 0x000fe20000000000 */
[----:B------:R-:W-:Y:S01]  /*1970*/  ULEA UR12, UR9, UR45, 0xa ;  /* 0x0000002d090c7291 */ /* 0x000fe2000f8e503f */
[----:B------:R-:W-:Y:S01]  /*1980*/  UMOV UR7, 0x80000020 ;  /* 0x8000002000077882 */ /* 0x000fe20000000000 */
[----:B------:R-:W-:Y:S02]  /*1990*/  UMOV UR5, 0x80000020 ;  /* 0x8000002000057882 */ /* 0x000fe40000000000 */
[----:B------:R-:W-:Y:S01]  /*19a0*/  UIADD3 UR13, UR12, 0x200, URZ ;  /* 0x000002000c0d7890 */ /* 0x000fe2000fffe03f */
[----:B------:R-:W-:Y:S02]  /*19b0*/  UMOV UR6, UR11 ;  /* 0x0000000b00067c82 */ /* 0x000fe40008000000 */
[----:B------:R-:W-:Y:S02]  /*19c0*/  UMOV UR4, UR12 ;  /* 0x0000000c00047c82 */ /* 0x000fe40008000000 */
[----:B------:R-:W-:Y:S01]  /*19d0*/  HGMMA.64x64x16.F32 R56, gdesc[UR4], R56, gsb0 ;  /* 0x00e00000043879f0 */ /* 0x000fe20008000838 */
[----:B------:R-:W-:Y:S01]  /*19e0*/  UMOV UR5, 0x80000020 ;  /* 0x8000002000057882 */ /* 0x000fe20000000000 */
[----:B------:R-:W-:Y:S01]  /*19f0*/  UMOV UR4, UR13 ;  /* 0x0000000d00047c82 */ /* 0x000fe20008000000 */
[----:B------:R-:W-:-:S02]  /*1a00*/  WARPGROUP.DEPBAR.LE gsb0, 0x0 ;  /* 0x00008000000079c5 */ /* 0x000fc40000010000 */
[----:B------:R-:W-:-:S06]  /*1a10*/  WARPGROUP.ARRIVE ;  /* 0x00000000000079c5 */ /* 0x000fcc0000000000 */
[----:B------:R-:W-:Y:S01]  /*1a20*/  HGMMA.64x64x16.F32 R24, gdesc[UR4], R24, gsb0 ;  /* 0x00e00000041879f0 */ /* 0x000fe20008000818 */
        /* <DEDUP_REMOVED lines=15> */
[----:B------:R-:W-:Y:S01]  /*1b20*/  BPT.TRAP 0x1 ;  /* 0x000000040000795c */ /* 0x000fe20000300000 */
.L_x_24:
[----:B------:R-:W-:Y:S01]  /*1b30*/  ULEA UR4, UR10, UR14, 0x3 ;  /* 0x0000000e0a047291 */ /* 0x000fe2000f8e183f */
[----:B------:R-:W-:-:S03]  /*1b40*/  ISETP.GT.U32.AND P1, PT, R18, 0x1, PT ;  /* 0x000000011200780c */ /* 0x000fc60003f24070 */
[----:B------:R-:W-:-:S04]  /*1b50*/  UIADD3 UR4, UR4, 0x58, URZ ;  /* 0x0000005804047890 */ /* 0x000fc8000fffe03f */
[----:B------:R-:W-:-:S09]  /*1b60*/  UPRMT UR4, URZ, 0x654, UR4 ;  /* 0x000006543f047896 */ /* 0x000fd20008000004 */
[----:B------:R-:W-:Y:S01]  /*1b70*/  SYNCS.ARRIVE.TRANS64.RED.A1T0 RZ, [UR4], RZ ;  /* 0x000000ffffff79a7 */ /* 0x000fe20008100404 */
[----:B------:R-:W-:Y:S05]  /*1b80*/  @P1 BRA `(.L_x_25) ;  /* 0x0000000000041947 */ /* 0x000fea0003800000 */
[----:B------:R-:W-:Y:S01]  /*1b90*/  BPT.TRAP 0x1 ;  /* 0x000000040000795c */ /* 0x000fe20000300000 */
.L_x_25:
[----:B------:R-:W-:Y:S01]  /*1ba0*/  UIADD3 UR9, UR9, 0x1, URZ ;  /* 0x0000000109097890 */ /* 0x000fe2000fffe03f */
[C---:B------:R-:W-:Y:S01]  /*1bb0*/  ISETP.GT.AND P1, PT, R0.reuse, 0x1, PT ;  /* 0x000000010000780c */ /* 0x040fe20003f24270 */
[----:B------:R-:W-:Y:S01]  /*1bc0*/  UIADD3 UR10, UR10, 0x1, URZ ;  /* 0x000000010a0a7890 */ /* 0x000fe2000fffe03f */
[----:B------:R-:W-:Y:S01]  /*1bd0*/  VIADD R0, R0, 0xffffffff ;  /* 0xffffffff00007836 */ /* 0x000fe20000000000 */
[----:B------:R-:W-:Y:S02]  /*1be0*/  UISETP.NE.AND UP0, UPT, UR9, 0xb, UPT ;  /* 0x0000000b0900788c */ /* 0x000fe4000bf05270 */
[----:B------:R-:W-:Y:S02]  /*1bf0*/  UISETP.NE.AND UP1, UPT, UR10, 0xb, UPT ;  /* 0x0000000b0a00788c */ /* 0x000fe4000bf25270 */
[----:B------:R-:W-:Y:S02]  /*1c00*/  USEL UR4, URZ, 0x1, UP0 ;  /* 0x000000013f047887 */ /* 0x000fe40008000000 */
[----:B------:R-:W-:-:S02]  /*1c10*/  USEL UR9, UR9, URZ, UP0 ;  /* 0x0000003f09097287 */ /* 0x000fc40008000000 */
[----:B------:R-:W-:Y:S02]  /*1c20*/  USEL UR10, UR10, URZ, UP1 ;  /* 0x0000003f0a0a7287 */ /* 0x000fe40008800000 */
[----:B------:R-:W-:Y:S01]  /*1c30*/  LOP3.LUT R5, R5, UR4, RZ, 0x3c, !PT ;  /* 0x0000000405057c12 */ /* 0x000fe2000f8e3cff */
[----:B------:R-:W-:Y:S09]  /*1c40*/  @P1 BRA `(.L_x_26) ;  /* 0xfffffffc000c1947 */ /* 0x000ff2000383ffff */
.L_x_19:
[----:B01----:R-:W0:Y:S02]  /*1c50*/  LDC R0, c[0x0][0x28c] ;  /* 0x0000a300ff007b82 */ /* 0x003e240000000800 */
[----:B0-----:R-:W-:-:S13]  /*1c60*/  ISETP.GE.AND P1, PT, R0, 0x1, PT ;  /* 0x000000010000780c */ /* 0x001fda0003f26270 */
[----:B------:R-:W-:Y:S05]  /*1c70*/  @!P1 BRA `(.L_x_27) ;  /* 0x0000000000409947 */ /* 0x000fea0003800000 */
[----:B------:R-:W-:Y:S05]  /*1c80*/  @!P0 BRA `(.L_x_28) ;  /* 0x0000000000048947 */ /* 0x000fea0003800000 */
[----:B------:R-:W-:Y:S01]  /*1c90*/  BPT.TRAP 0x1 ;  /* 0x000000040000795c */ /* 0x000fe20000300000 */
.L_x_28:
[----:B------:R-:W0:Y:S01]  /*1ca0*/  S2UR UR7, SR_CgaCtaId ;  /* 0x00000000000779c3 */ /* 0x000e220000008800 */
[----:B------:R-:W-:Y:S01]  /*1cb0*/  UIADD3 UR6, UR44, UR41, URZ ;  /* 0x000000292c067290 */ /* 0x000fe2000fffe03f */
[----:B------:R-:W-:-:S03]  /*1cc0*/  ISETP.GT.U32.AND P0, PT, R18, 0x1, PT ;  /* 0x000000011200780c */ /* 0x000fc60003f04070 */
[----:B------:R-:W-:-:S04]  /*1cd0*/  UIMAD.WIDE.U32 UR4, UR6, -0x45d1745d, URZ ;  /* 0xba2e8ba3060478a5 */ /* 0x000fc8000f8e003f */
[----:B------:R-:W-:-:S03]  /*1ce0*/  USHF.R.U32.HI UR4, URZ, 0x3, UR5 ;  /* 0x000000033f047899 */ /* 0x000fc60008011605 */
[----:B------:R-:W-:Y:S01]  /*1cf0*/  UMOV UR5, 0x400 ;  /* 0x0000040000057882 */ /* 0x000fe20000000000 */
[----:B------:R-:W-:Y:S02]  /*1d00*/  UIMAD UR6, UR4, -0xb, UR6 ;  /* 0xfffffff5040678a4 */ /* 0x000fe4000f8e0206 */
[----:B0-----:R-:W-:-:S04]  /*1d10*/  ULEA UR5, UR7, UR5, 0x18 ;  /* 0x0000000507057291 */ /* 0x001fc8000f8ec03f */
[----:B------:R-:W-:-:S04]  /*1d20*/  ULEA UR6, UR6, UR5, 0x3 ;  /* 0x0000000506067291 */ /* 0x000fc8000f8e183f */
[----:B------:R-:W-:-:S04]  /*1d30*/  UIADD3 UR6, UR6, 0x58, URZ ;  /* 0x0000005806067890 */ /* 0x000fc8000fffe03f */
[----:B------:R-:W-:-:S09]  /*1d40*/  UPRMT UR6, URZ, 0x654, UR6 ;  /* 0x000006543f067896 */ /* 0x000fd20008000006 */
[----:B------:R-:W-:Y:S01]  /*1d50*/  SYNCS.ARRIVE.TRANS64.RED.A1T0 RZ, [UR6], RZ ;  /* 0x000000ffffff79a7 */ /* 0x000fe20008100406 */
[----:B------:R-:W-:Y:S05]  /*1d60*/  @P0 BRA `(.L_x_27) ;  /* 0x0000000000040947 */ /* 0x000fea0003800000 */
[----:B------:R-:W-:Y:S01]  /*1d70*/  BPT.TRAP 0x1 ;  /* 0x000000040000795c */ /* 0x000fe20000300000 */
.L_x_27:
[----:B------:R-:W-:Y:S01]  /*1d80*/  IMAD.SHL.U32 R3, R100, 0x40, RZ ;  /* 0x0000004064037824 */ /* 0x000fe200078e00ff */
[----:B------:R-:W-:Y:S01]  /*1d90*/  UIADD3 UR41, UR43, UR41, URZ ;  /* 0x000000292b297290 */ /* 0x000fe2000fffe03f */
[----:B------:R-:W-:Y:S01]  /*1da0*/  SHF.R.S32.HI R21, RZ, 0x1f, R19 ;  /* 0x0000001fff157819 */ /* 0x000fe20000011413 */
[----:B------:R-:W-:Y:S01]  /*1db0*/  ULDC UR7, c[0x0][0x288] ;  /* 0x0000a20000077ab9 */ /* 0x000fe20000000800 */
[----:B------:R-:W-:Y:S01]  /*1dc0*/  IMAD.SHL.U32 R6, R107, 0x100, RZ ;  /* 0x000001006b067824 */ /* 0x000fe200078e00ff */
[C---:B------:R-:W-:Y:S01]  /*1dd0*/  LOP3.LUT R8, R3.reuse, 0x6, R96, 0xf8, !PT ;  /* 0x0000000603087812 */ /* 0x040fe200078ef860 */
[----:B------:R-:W-:Y:S01]  /*1de0*/  UISETP.GT.U32.AND UP0, UPT, UR41, 0xa, UPT ;  /* 0x0000000a2900788c */ /* 0x000fe2000bf04070 */
[----:B------:R-:W-:Y:S01]  /*1df0*/  ISETP.GE.AND P0, PT, R3, UR7, PT ;  /* 0x0000000703007c0c */ /* 0x000fe2000bf06270 */
[----:B------:R-:W-:Y:S01]  /*1e00*/  ULDC.64 UR4, c[0x0][0x5d0] ;  /* 0x0001740000047ab9 */ /* 0x000fe20000000a00 */
[----:B------:R-:W-:Y:S01]  /*1e10*/  SHF.R.S32.HI R9, RZ, 0x1f, R8 ;  /* 0x0000001fff097819 */ /* 0x000fe20000011408 */
[----:B------:R-:W-:Y:S01]  /*1e20*/  ULDC UR10, c[0x0][0x284] ;  /* 0x0000a100000a7ab9 */ /* 0x000fe20000000800 */
[----:B------:R-:W-:Y:S01]  /*1e30*/  IMAD R0, R21, UR4, RZ ;  /* 0x0000000415007c24 */ /* 0x000fe2000f8e02ff */
[----:B------:R-:W-:Y:S01]  /*1e40*/  UISETP.LT.U32.AND UP0, UPT, UR43, 0xb, UP0 ;  /* 0x0000000b2b00788c */ /* 0x000fe20008701070 */
[----:B------:R-:W-:Y:S01]  /*1e50*/  ISETP.GE.OR P0, PT, R6, UR10, P0 ;  /* 0x0000000a06007c0c */ /* 0x000fe20008706670 */
[----:B------:R-:W-:Y:S01]  /*1e60*/  UISETP.GE.U32.AND UP1, UPT, UR43, 0xb, UPT ;  /* 0x0000000b2b00788c */ /* 0x000fe2000bf26070 */
[C---:B------:R-:W-:Y:S01]  /*1e70*/  IMAD R7, R19.reuse, UR5, R0 ;  /* 0x0000000513077c24 */ /* 0x040fe2000f8e0200 */
[----:B------:R-:W-:Y:S01]  /*1e80*/  USEL UR6, URZ, 0x1, !UP0 ;  /* 0x000000013f067887 */ /* 0x000fe2000c000000 */
[----:B------:R-:W-:Y:S01]  /*1e90*/  IMAD.WIDE.U32 R4, R19, UR4, R8 ;  /* 0x0000000413047c25 */ /* 0x000fe2000f8e0008 */
[----:B------:R-:W-:Y:S01]  /*1ea0*/  UIMAD.WIDE.U32 UR4, UR41, -0x45d1745d, URZ ;  /* 0xba2e8ba3290478a5 */ /* 0x000fe2000f8e003f */
[----:B------:R-:W-:-:S02]  /*1eb0*/  ULDC.64 UR8, c[0x0][0x5c8] ;  /* 0x0001720000087ab9 */ /* 0x000fc40000000a00 */
[----:B------:R-:W-:Y:S01]  /*1ec0*/  IMAD.WIDE R106, R107, 0x100, R22 ;  /* 0x000001006b6a7825 */ /* 0x000fe200078e0216 */
[----:B------:R-:W-:Y:S02]  /*1ed0*/  USHF.R.U32.HI UR4, URZ, 0x3, UR5 ;  /* 0x000000033f047899 */ /* 0x000fe40008011605 */
[----:B------:R-:W-:Y:S01]  /*1ee0*/  ULOP3.LUT UR40, UR40, UR6, URZ, 0x3c, !UPT ;  /* 0x0000000628287292 */ /* 0x000fe2000f8e3c3f */
[----:B------:R-:W-:Y:S01]  /*1ef0*/  IMAD R11, R107, UR8, RZ ;  /* 0x000000086b0b7c24 */ /* 0x000fe2000f8e02ff */
[----:B------:R-:W-:Y:S01]  /*1f00*/  UIMAD UR41, UR4, -0xb, UR41 ;  /* 0xfffffff5042978a4 */ /* 0x000fe2000f8e0229 */
[----:B------:R-:W-:Y:S01]  /*1f10*/  IMAD.IADD R5, R5, 0x1, R7 ;  /* 0x0000000105057824 */ /* 0x000fe200078e0207 */
[----:B------:R-:W-:Y:S01]  /*1f20*/  @UP1 ULOP3.LUT UR40, UR40, 0x1, UR4, 0x78, !UPT ;  /* 0x0000000128281892 */ /* 0x000fe2000f8e7804 */
[C---:B------:R-:W-:Y:S02]  /*1f30*/  IMAD R11, R106.reuse, UR9, R11 ;  /* 0x000000096a0b7c24 */ /* 0x040fe4000f8e020b */
[----:B------:R-:W-:-:S04]  /*1f40*/  IMAD.WIDE.U32 R110, R106, UR8, R4 ;  /* 0x000000086a6e7c25 */ /* 0x000fc8000f8e0004 */
[----:B------:R-:W-:Y:S01]  /*1f50*/  IMAD.MOV.U32 R0, RZ, RZ, -0x1 ;  /* 0xffffffffff007424 */ /* 0x000fe200078e00ff */
[----:B------:R-:W-:Y:S06]  /*1f60*/  @P0 BRA `(.L_x_29) ;  /* 0x0000004c00000947 */ /* 0x000fec0003800000 */
[----:B-----5:R-:W-:Y:S01]  /*1f70*/  FSETP.NEU.AND P1, PT, R89, RZ, PT ;  /* 0x000000ff5900720b */ /* 0x020fe20003f2d000 */
[----:B------:R-:W-:Y:S01]  /*1f80*/  IMAD.IADD R4, R90, 0x1, -R3 ;  /* 0x000000015a047824 */ /* 0x000fe200078e0a03 */
[----:B------:R-:W-:Y:S01]  /*1f90*/  BSSY B0, `(.L_x_29) ;  /* 0x00004bd000007945 */ /* 0x000fe20003800000 */
[----:B------:R-:W-:Y:S02]  /*1fa0*/  IMAD.IADD R3, R99, 0x1, -R6 ;  /* 0x0000000163037824 */ /* 0x000fe400078e0a06 */
[----:B------:R-:W-:Y:S01]  /*1fb0*/  IMAD.IADD R103, R111, 0x1, R11 ;  /* 0x000000016f677824 */ /* 0x000fe200078e020b */
[----:B------:R-:W-:-:S04]  /*1fc0*/  ISETP.GT.AND P6, PT, R4, RZ, PT ;  /* 0x000000ff0400720c */ /* 0x000fc80003fc4270 */
[----:B------:R-:W-:-:S03]  /*1fd0*/  ISETP.GT.AND P0, PT, R3, RZ, P6 ;  /* 0x000000ff0300720c */ /* 0x000fc60003704270 */
[----:B------:R-:W-:Y:S10]  /*1fe0*/  @!P1 BRA `(.L_x_30) ;  /* 0x0000003400709947 */ /* 0x000ff40003800000 */
[----:B------:R-:W0:Y:S01]  /*1ff0*/  LDC.64 R14, c[0x0][0x5b8] ;  /* 0x00016e00ff0e7b82 */ /* 0x000e220000000a00 */
[----:B------:R-:W-:-:S07]  /*2000*/  ULDC.64 UR4, c[0x0][0x5c0] ;  /* 0x0001700000047ab9 */ /* 0x000fce0000000a00 */
[----:B------:R-:W1:Y:S08]  /*2010*/  LDC.64 R104, c[0x0][0x5b0] ;  /* 0x00016c00ff687b82 */ /* 0x000e700000000a00 */
[----:B------:R-:W2:Y:S01]  /*2020*/  LDC.64 R12, c[0x0][0x5a8] ;  /* 0x00016a00ff0c7b82 */ /* 0x000ea20000000a00 */
[-C--:B0-----:R-:W-:Y:S02]  /*2030*/  IMAD R6, R21, R14.reuse, RZ ;  /* 0x0000000e15067224 */ /* 0x081fe400078e02ff */
[----:B------:R-:W-:-:S04]  /*2040*/  IMAD.WIDE.U32 R20, R19, R14, R8 ;  /* 0x0000000e13147225 */ /* 0x000fc800078e0008 */
[----:B------:R-:W-:Y:S02]  /*2050*/  IMAD R113, R19, R15, R6 ;  /* 0x0000000f13717224 */ /* 0x000fe400078e0206 */
[-C--:B-1----:R-:W-:Y:S02]  /*2060*/  IMAD R5, R107, R104.reuse, RZ ;  /* 0x000000686b057224 */ /* 0x082fe400078e02ff */
[----:B------:R-:W-:Y:S02]  /*2070*/  IMAD.IADD R101, R21, 0x1, R113 ;  /* 0x0000000115657824 */ /* 0x000fe400078e0271 */
[----:B------:R-:W-:Y:S02]  /*2080*/  IMAD.MOV.U32 R100, RZ, RZ, R20 ;  /* 0x000000ffff647224 */ /* 0x000fe400078e0014 */
[C---:B------:R-:W-:Y:S02]  /*2090*/  IMAD R117, R106.reuse, R105, R5 ;  /* 0x000000696a757224 */ /* 0x040fe400078e0205 */
[----:B------:R-:W-:-:S04]  /*20a0*/  IMAD.WIDE.U32 R6, R106, R104, R100 ;  /* 0x000000686a067225 */ /* 0x000fc800078e0064 */
[----:B------:R-:W-:Y:S01]  /*20b0*/  IMAD.IADD R5, R7, 0x1, R117 ;  /* 0x0000000107057824 */ /* 0x000fe200078e0275 */
[----:B--2---:R-:W-:-:S04]  /*20c0*/  LEA R10, P1, R6, R12, 0x1 ;  /* 0x0000000c060a7211 */ /* 0x004fc800078208ff */
[----:B------:R-:W-:-:S05]  /*20d0*/  LEA.HI.X R11, R6, R13, R5, 0x1, P1 ;  /* 0x0000000d060b7211 */ /* 0x000fca00008f0c05 */
[----:B------:R-:W2:Y:S01]  /*20e0*/  @P0 LDG.E.LTC128B.U16 R5, desc[UR38][R10.64] ;  /* 0x000000260a050981 */ /* 0x000ea2000c1e1520 */
[----:B------:R-:W-:Y:S01]  /*20f0*/  ISETP.GT.AND P4, PT, R4, 0x1, PT ;  /* 0x000000010400780c */ /* 0x000fe20003f84270 */
[----:B------:R-:W-:Y:S01]  /*2100*/  IMAD.WIDE.U32 R6, R106, R104, R8 ;  /* 0x000000686a067225 */ /* 0x000fe200078e0008 */
[----:B------:R-:W-:Y:S01]  /*2110*/  BSSY B1, `(.L_x_31) ;  /* 0x0000013000017945 */ /* 0x000fe20003800000 */
[----:B------:R-:W-:Y:S02]  /*2120*/  SHF.L.U64.HI R111, R104, 0x3, R105 ;  /* 0x00000003686f7819 */ /* 0x000fe40000010269 */
[----:B------:R-:W-:Y:S01]  /*2130*/  IMAD.IADD R7, R117, 0x1, R7 ;  /* 0x0000000175077824 */ /* 0x000fe200078e0207 */
[----:B------:R-:W-:Y:S01]  /*2140*/  P2R R116, PR, RZ, 0x10 ;  /* 0x00000010ff747803 */ /* 0x000fe20000000000 */
[----:B------:R-:W-:-:S04]  /*2150*/  IMAD.WIDE.U32 R108, R19, R14, R6 ;  /* 0x0000000e136c7225 */ /* 0x000fc800078e0006 */
[----:B------:R-:W-:Y:S01]  /*2160*/  IMAD.IADD R7, R113, 0x1, R109 ;  /* 0x0000000171077824 */ /* 0x000fe200078e026d */
[----:B------:R-:W-:-:S04]  /*2170*/  LEA R6, P2, R108, R12, 0x1 ;  /* 0x0000000c6c067211 */ /* 0x000fc800078408ff */
[----:B------:R-:W-:Y:S01]  /*2180*/  LEA.HI.X R7, R108, R13, R7, 0x1, P2 ;  /* 0x0000000d6c077211 */ /* 0x000fe200010f0c07 */
[----:B--2---:R-:W-:-:S05]  /*2190*/  HADD2.F32 R102, -RZ, R5.H0_H0 ;  /* 0x20000005ff667230 */ /* 0x004fca0000004100 */
[----:B------:R-:W-:Y:S01]  /*21a0*/  FMUL R15, R102, R89 ;  /* 0x00000059660f7220 */ /* 0x000fe20000400000 */
[----:B------:R-:W-:-:S03]  /*21b0*/  LEA R102, P1, R110, UR4, 0x1 ;  /* 0x000000046e667c11 */ /* 0x000fc6000f8208ff */
[----:B------:R-:W-:Y:S01]  /*21c0*/  FFMA R15, R56, R88, R15 ;  /* 0x00000058380f7223 */ /* 0x000fe2000000000f */
[----:B------:R-:W-:Y:S01]  /*21d0*/  LEA.HI.X R103, R110, UR5, R103, 0x1, P1 ;  /* 0x000000056e677c11 */ /* 0x000fe200088f0c67 */
[----:B------:R-:W-:Y:S01]  /*21e0*/  IMAD.SHL.U32 R110, R104, 0x8, RZ ;  /* 0x00000008686e7824 */ /* 0x000fe200078e00ff */
[----:B------:R-:W-:Y:S02]  /*21f0*/  ISETP.GT.AND P1, PT, R3, RZ, P4 ;  /* 0x000000ff0300720c */ /* 0x000fe40002724270 */
[----:B------:R-:W-:-:S05]  /*2200*/  F2FP.F16.F32.PACK_AB R15, RZ, R15 ;  /* 0x0000000fff0f723e */ /* 0x000fca00000000ff */
[----:B------:R0:W-:Y:S06]  /*2210*/  @P0 STG.E.U16 desc[UR38][R102.64], R15 ;  /* 0x0000000f66000986 */ /* 0x0001ec000c101526 */
[----:B------:R-:W-:Y:S05]  /*2220*/  @!P1 BRA `(.L_x_32) ;  /* 0x0000000000049947 */ /* 0x000fea0003800000 */
[----:B------:R1:W5:Y:S02]  /*2230*/  LDG.E.LTC128B.U16 R5, desc[UR38][R6.64+0x2] ;  /* 0x0000022606057981 */ /* 0x000364000c1e1520 */
.L_x_32:
[----:B------:R-:W-:Y:S05]  /*2240*/  BSYNC B1 ;  /* 0x0000000000017941 */ /* 0x000fea0003800000 */
.L_x_31:
[----:B-----5:R-:W-:Y:S01]  /*2250*/  HADD2.F32 R10, -RZ, R5.H0_H0 ;  /* 0x20000005ff0a7230 */ /* 0x020fe20000004100 */
[----:B------:R-:W-:Y:S01]  /*2260*/  ISETP.GT.AND P0, PT, R3, 0x8, P6 ;  /* 0x000000080300780c */ /* 0x000fe20003704270 */
[----:B------:R-:W-:Y:S01]  /*2270*/  IMAD.WIDE.U32 R114, R106, R104, R110 ;  /* 0x000000686a727225 */ /* 0x000fe200078e006e */
[----:B0-----:R-:W-:-:S03]  /*2280*/  PRMT R15, R5, 0x7610, R15 ;  /* 0x00007610050f7816 */ /* 0x001fc6000000000f */
[----:B------:R-:W-:Y:S01]  /*2290*/  FMUL R10, R10, R89 ;  /* 0x000000590a0a7220 */ /* 0x000fe20000400000 */
[----:B------:R-:W-:Y:S01]  /*22a0*/  IMAD.IADD R117, R117, 0x1, R115 ;  /* 0x0000000175757824 */ /* 0x000fe200078e0273 */
[----:B------:R-:W-:Y:S02]  /*22b0*/  IADD3 R11, P2, R20, R114, RZ ;  /* 0x00000072140b7210 */ /* 0x000fe40007f5e0ff */
[----:B------:R-:W-:-:S03]  /*22c0*/  FFMA R57, R57, R88, R10 ;  /* 0x0000005839397223 */ /* 0x000fc6000000000a */
[----:B------:R-:W-:Y:S01]  /*22d0*/  IMAD.X R56, R117, 0x1, R101, P2 ;  /* 0x0000000175387824 */ /* 0x000fe200010e0665 */
[C---:B------:R-:W-:Y:S02]  /*22e0*/  LEA R10, P2, R11.reuse, R12, 0x1 ;  /* 0x0000000c0b0a7211 */ /* 0x040fe400078408ff */
[----:B------:R-:W-:Y:S02]  /*22f0*/  F2FP.F16.F32.PACK_AB R57, RZ, R57 ;  /* 0x00000039ff39723e */ /* 0x000fe400000000ff */
[----:B------:R-:W-:Y:S01]  /*2300*/  LEA.HI.X R11, R11, R13, R56, 0x1, P2 ;  /* 0x0000000d0b0b7211 */ /* 0x000fe200010f0c38 */
[----:B------:R-:W-:Y:S01]  /*2310*/  @P1 IMAD.MOV.U32 R56, RZ, RZ, R102 ;  /* 0x000000ffff381224 */ /* 0x000fe200078e0066 */
[----:B------:R-:W-:Y:S01]  /*2320*/  PRMT R109, R57, 0x7610, R109 ;  /* 0x00007610396d7816 */ /* 0x000fe2000000006d */
[----:B------:R-:W-:-:S05]  /*2330*/  @P1 IMAD.MOV.U32 R57, RZ, RZ, R103 ;  /* 0x000000ffff391224 */ /* 0x000fca00078e0067 */
[----:B------:R0:W-:Y:S04]  /*2340*/  @P1 STG.E.U16 desc[UR38][R56.64+0x2], R109 ;  /* 0x0000026d38001986 */ /* 0x0001e8000c101526 */
[----:B------:R-:W2:Y:S01]  /*2350*/  @P0 LDG.E.LTC128B.U16 R15, desc[UR38][R10.64] ;  /* 0x000000260a0f0981 */ /* 0x000ea2000c1e1520 */
[----:B------:R-:W-:Y:S01]  /*2360*/  IADD3 R114, P1, R8, R114, RZ ;  /* 0x0000007208727210 */ /* 0x000fe20007f3e0ff */
[----:B------:R-:W-:Y:S01]  /*2370*/  BSSY B1, `(.L_x_33) ;  /* 0x0000012000017945 */ /* 0x000fe20003800000 */
[----:B------:R-:W-:-:S03]  /*2380*/  SHF.L.U64.HI R119, R94, 0x1, R93 ;  /* 0x000000015e777819 */ /* 0x000fc6000001025d */
[----:B------:R-:W-:Y:S01]  /*2390*/  IMAD.X R115, R9, 0x1, R117, P1 ;  /* 0x0000000109737824 */ /* 0x000fe200008e0675 */
[----:B------:R-:W-:Y:S01]  /*23a0*/  ISETP.GT.AND P1, PT, R3, 0x8, P4 ;  /* 0x000000080300780c */ /* 0x000fe20002724270 */
[----:B------:R-:W-:Y:S02]  /*23b0*/  IMAD.SHL.U32 R117, R94, 0x2, RZ ;  /* 0x000000025e757824 */ /* 0x000fe400078e00ff */
[----:B------:R-:W-:-:S04]  /*23c0*/  IMAD.WIDE.U32 R114, R19, R14, R114 ;  /* 0x0000000e13727225 */ /* 0x000fc800078e0072 */
[----:B0-----:R-:W-:Y:S01]  /*23d0*/  IMAD.IADD R57, R113, 0x1, R115 ;  /* 0x0000000171397824 */ /* 0x001fe200078e0273 */
[----:B------:R-:W-:-:S04]  /*23e0*/  LEA R56, P3, R114, R12, 0x1 ;  /* 0x0000000c72387211 */ /* 0x000fc800078608ff */
[----:B------:R-:W-:Y:S01]  /*23f0*/  LEA.HI.X R57, R114, R13, R57, 0x1, P3 ;  /* 0x0000000d72397211 */ /* 0x000fe200018f0c39 */
[----:B--2---:R-:W-:-:S05]  /*2400*/  HADD2.F32 R108, -RZ, R15.H0_H0 ;  /* 0x2000000fff6c7230 */ /* 0x004fca0000004100 */
[----:B------:R-:W-:Y:S01]  /*2410*/  FMUL R5, R108, R89 ;  /* 0x000000596c057220 */ /* 0x000fe20000400000 */
[----:B------:R-:W-:-:S03]  /*2420*/  IADD3 R108, P2, R117, R102, RZ ;  /* 0x00000066756c7210 */ /* 0x000fc60007f5e0ff */
[----:B------:R-:W-:Y:S02]  /*2430*/  FFMA R5, R58, R88, R5 ;  /* 0x000000583a057223 */ /* 0x000fe40000000005 */
[----:B------:R-:W-:-:S03]  /*2440*/  IMAD.X R109, R119, 0x1, R103, P2 ;  /* 0x00000001776d7824 */ /* 0x000fc600010e0667 */
[----:B------:R-:W-:-:S05]  /*2450*/  F2FP.F16.F32.PACK_AB R5, RZ, R5 ;  /* 0x00000005ff05723e */ /* 0x000fca00000000ff */
[----:B------:R0:W-:Y:S01]  /*2460*/  @P0 STG.E.U16 desc[UR38][R108.64], R5 ;  /* 0x000000056c000986 */ /* 0x0001e2000c101526 */
[----:B------:R-:W-:Y:S05]  /*2470*/  @!P1 BRA `(.L_x_34) ;  /* 0x0000000000049947 */ /* 0x000fea0003800000 */
[----:B------:R2:W5:Y:S02]  /*2480*/  LDG.E.LTC128B.U16 R15, desc[UR38][R56.64+0x2] ;  /* 0x00000226380f7981 */ /* 0x000564000c1e1520 */
.L_x_34:
[----:B------:R-:W-:Y:S05]  /*2490*/  BSYNC B1 ;  /* 0x0000000000017941 */ /* 0x000fea0003800000 */
.L_x_33:
[----:B-----5:R-:W-:Y:S01]  /*24a0*/  HADD2.F32 R10, -RZ, R15.H0_H0 ;  /* 0x2000000fff0a7230 */ /* 0x020fe20000004100 */
[----:B------:R-:W-:Y:S01]  /*24b0*/  ISETP.GT.AND P4, PT, R4, 0x8, PT ;  /* 0x000000080400780c */ /* 0x000fe20003f84270 */
[----:B------:R-:W-:Y:S01]  /*24c0*/  IMAD.MOV.U32 R58, RZ, RZ, R108 ;  /* 0x000000ffff3a7224 */ /* 0x000fe200078e006c */
[----:B------:R-:W-:Y:S01]  /*24d0*/  BSSY B1, `(.L_x_35) ;  /* 0x000000b000017945 */ /* 0x000fe20003800000 */
[----:B------:R-:W-:Y:S01]  /*24e0*/  PRMT R114, R15, 0x7610, R114 ;  /* 0x000076100f727816 */ /* 0x000fe20000000072 */
[----:B------:R-:W-:Y:S01]  /*24f0*/  FMUL R10, R10, R89 ;  /* 0x000000590a0a7220 */ /* 0x000fe20000400000 */
[----:B------:R-:W-:Y:S02]  /*2500*/  ISETP.GT.AND P0, PT, R3, RZ, P4 ;  /* 0x000000ff0300720c */ /* 0x000fe40002704270 */
[----:B------:R-:W-:Y:S01]  /*2510*/  P2R R115, PR, RZ, 0x10 ;  /* 0x00000010ff737803 */ /* 0x000fe20000000000 */
[----:B------:R-:W-:Y:S01]  /*2520*/  FFMA R10, R59, R88, R10 ;  /* 0x000000583b0a7223 */ /* 0x000fe2000000000a */
[----:B------:R-:W-:-:S04]  /*2530*/  IMAD.MOV.U32 R59, RZ, RZ, R109 ;  /* 0x000000ffff3b7224 */ /* 0x000fc800078e006d */
[----:B------:R-:W-:-:S05]  /*2540*/  F2FP.F16.F32.PACK_AB R10, RZ, R10 ;  /* 0x0000000aff0a723e */ /* 0x000fca00000000ff */
[----:B------:R3:W-:Y:S01]  /*2550*/  @P1 STG.E.U16 desc[UR38][R58.64+0x2], R10 ;  /* 0x0000020a3a001986 */ /* 0x0007e2000c101526 */
[----:B------:R-:W-:Y:S05]  /*2560*/  @!P0 BRA `(.L_x_36) ;  /* 0x0000000000048947 */ /* 0x000fea0003800000 */
[----:B------:R4:W5:Y:S02]  /*2570*/  LDG.E.LTC128B.U16 R114, desc[UR38][R6.64+0x10] ;  /* 0x0000102606727981 */ /* 0x000964000c1e1520 */
.L_x_36:
[----:B------:R-:W-:Y:S05]  /*2580*/  BSYNC B1 ;  /* 0x0000000000017941 */ /* 0x000fea0003800000 */
.L_x_35:
[----:B---3-5:R-:W-:Y:S01]  /*2590*/  HADD2.F32 R10, -RZ, R114.H0_H0 ;  /* 0x20000072ff0a7230 */ /* 0x028fe20000004100 */
[C---:B0-----:R-:W-:Y:S01]  /*25a0*/  SHF.L.U64.HI R5, R95.reuse, 0x1, R92 ;  /* 0x000000015f057819 */ /* 0x041fe2000001025c */
[----:B------:R-:W-:Y:S01]  /*25b0*/  IMAD.SHL.U32 R15, R95, 0x2, RZ ;  /* 0x000000025f0f7824 */ /* 0x000fe200078e00ff */
[----:B------:R-:W-:Y:S01]  /*25c0*/  ISETP.GT.AND P3, PT, R4, 0x9, PT ;  /* 0x000000090400780c */ /* 0x000fe20003f64270 */
[----:B------:R-:W-:Y:S01]  /*25d0*/  BSSY B1, `(.L_x_37) ;  /* 0x000000b000017945 */ /* 0x000fe20003800000 */
[----:B------:R-:W-:Y:S02]  /*25e0*/  FMUL R11, R10, R89 ;  /* 0x000000590a0b7220 */ /* 0x000fe40000400000 */
[----:B------:R-:W-:Y:S02]  /*25f0*/  IADD3 R10, P1, P2, R15, R102, R117 ;  /* 0x000000660f0a7210 */ /* 0x000fe40007a3e075 */
[----:B------:R-:W-:Y:S01]  /*2600*/  FFMA R60, R60, R88, R11 ;  /* 0x000000583c3c7223 */ /* 0x000fe2000000000b */
[----:B------:R-:W-:-:S02]  /*2610*/  P2R R117, PR, RZ, 0x8 ;  /* 0x00000008ff757803 */ /* 0x000fc40000000000 */
[----:B------:R-:W-:Y:S02]  /*2620*/  IADD3.X R11, R5, R103, R119, P1, P2 ;  /* 0x00000067050b7210 */ /* 0x000fe40000fe4477 */
[----:B------:R-:W-:Y:S02]  /*2630*/  F2FP.F16.F32.PACK_AB R60, RZ, R60 ;  /* 0x0000003cff3c723e */ /* 0x000fe400000000ff */
[----:B------:R-:W-:-:S03]  /*2640*/  ISETP.GT.AND P1, PT, R3, RZ, P3 ;  /* 0x000000ff0300720c */ /* 0x000fc60001f24270 */
[----:B------:R0:W-:Y:S10]  /*2650*/  @P0 STG.E.U16 desc[UR38][R102.64+0x10], R60 ;  /* 0x0000103c66000986 */ /* 0x0001f4000c101526 */
[----:B------:R-:W-:Y:S05]  /*2660*/  @!P1 BRA `(.L_x_38) ;  /* 0x0000000000049947 */ /* 0x000fea0003800000 */
[----:B------:R3:W5:Y:S02]  /*2670*/  LDG.E.LTC128B.U16 R114, desc[UR38][R6.64+0x12] ;  /* 0x0000122606727981 */ /* 0x000764000c1e1520 */
.L_x_38:
[----:B------:R-:W-:Y:S05]  /*2680*/  BSYNC B1 ;  /* 0x0000000000017941 */ /* 0x000fea0003800000 */
.L_x_37:
[----:B0----5:R-:W-:Y:S01]  /*2690*/  HADD2.F32 R60, -RZ, R114.H0_H0 ;  /* 0x20000072ff3c7230 */ /* 0x021fe20000004100 */
[----:B------:R-:W-:Y:S01]  /*26a0*/  ISETP.GT.AND P0, PT, R3, 0x8, P4 ;  /* 0x000000080300780c */ /* 0x000fe20002704270 */
[----:B------:R-:W-:Y:S03]  /*26b0*/  BSSY B1, `(.L_x_39) ;  /* 0x000000a000017945 */ /* 0x000fe60003800000 */
[----:B------:R-:W-:-:S04]  /*26c0*/  FMUL R60, R60, R89 ;  /* 0x000000593c3c7220 */ /* 0x000fc80000400000 */
[----:B------:R-:W-:Y:S01]  /*26d0*/  FFMA R60, R61, R88, R60 ;  /* 0x000000583d3c7223 */ /* 0x000fe2000000003c */
[----:B------:R-:W-:-:S04]  /*26e0*/  @P1 IMAD.MOV.U32 R61, RZ, RZ, R103 ;  /* 0x000000ffff3d1224 */ /* 0x000fc800078e0067 */
[----:B------:R-:W-:-:S04]  /*26f0*/  F2FP.F16.F32.PACK_AB R60, RZ, R60 ;  /* 0x0000003cff3c723e */ /* 0x000fc800000000ff */
[----:B------:R-:W-:Y:S01]  /*2700*/  PRMT R118, R60, 0x7610, R118 ;  /* 0x000076103c767816 */ /* 0x000fe20000000076 */
[----:B------:R-:W-:-:S05]  /*2710*/  @P1 IMAD.MOV.U32 R60, RZ, RZ, R102 ;  /* 0x000000ffff3c1224 */ /* 0x000fca00078e0066 */
[----:B------:R0:W-:Y:S01]  /*2720*/  @P1 STG.E.U16 desc[UR38][R60.64+0x12], R118 ;  /* 0x000012763c001986 */ /* 0x0001e2000c101526 */
[----:B------:R-:W-:Y:S05]  /*2730*/  @!P0 BRA `(.L_x_40) ;  /* 0x0000000000048947 */ /* 0x000fea0003800000 */
[----:B------:R0:W5:Y:S02]  /*2740*/  LDG.E.LTC128B.U16 R114, desc[UR38][R56.64+0x10] ;  /* 0x0000102638727981 */ /* 0x000164000c1e1520 */
.L_x_40:
[----:B------:R-:W-:Y:S05]  /*2750*/  BSYNC B1 ;  /* 0x0000000000017941 */ /* 0x000fea0003800000 */
.L_x_39:
[----:B0----5:R-:W-:Y:S01]  /*2760*/  HADD2.F32 R60, -RZ, R114.H0_H0 ;  /* 0x20000072ff3c7230 */ /* 0x021fe20000004100 */
[----:B------:R-:W-:Y:S01]  /*2770*/  ISETP.GT.AND P1, PT, R3, 0x8, P3 ;  /* 0x000000080300780c */ /* 0x000fe20001f24270 */
[----:B------:R-:W-:Y:S03]  /*2780*/  BSSY B1, `(.L_x_41) ;  /* 0x0000007000017945 */ /* 0x000fe60003800000 */
[----:B------:R-:W-:-:S04]  /*2790*/  FMUL R61, R60, R89 ;  /* 0x000000593c3d7220 */ /* 0x000fc80000400000 */
[----:B------:R-:W-:-:S05]  /*27a0*/  FFMA R61, R62, R88, R61 ;  /* 0x000000583e3d7223 */ /* 0x000fca000000003d */
[----:B------:R-:W-:-:S05]  /*27b0*/  F2FP.F16.F32.PACK_AB R61, RZ, R61 ;  /* 0x0000003dff3d723e */ /* 0x000fca00000000ff */
[----:B------:R0:W-:Y:S01]  /*27c0*/  @P0 STG.E.U16 desc[UR38][R58.64+0x10], R61 ;  /* 0x0000103d3a000986 */ /* 0x0001e2000c101526 */
[----:B------:R-:W-:Y:S05]  /*27d0*/  @!P1 BRA `(.L_x_42) ;  /* 0x0000000000049947 */ /* 0x000fea0003800000 */
[----:B------:R0:W5:Y:S02]  /*27e0*/  LDG.E.LTC128B.U16 R114, desc[UR38][R56.64+0x12] ;  /* 0x0000122638727981 */ /* 0x000164000c1e1520 */
.L_x_42:
[----:B------:R-:W-:Y:S05]  /*27f0*/  BSYNC B1 ;  /* 0x0000000000017941 */ /* 0x000fea0003800000 */
.L_x_41:
[----:B-----5:R-:W-:Y:S01]  /*2800*/  HADD2.F32 R60, -RZ, R114.H0_H0 ;  /* 0x20000072ff3c7230 */ /* 0x020fe20000004100 */
[----:B------:R-:W-:Y:S01]  /*2810*/  IADD3 R121, P0, R106, 0x80, RZ ;  /* 0x000000806a797810 */ /* 0x000fe20007f1e0ff */
[----:B------:R-:W-:Y:S01]  /*2820*/  BSSY B1, `(.L_x_43) ;  /* 0x000000b000017945 */ /* 0x000fe20003800000 */
[----:B------:R-:W-:Y:S02]  /*2830*/  ISETP.GT.AND P2, PT, R4, 0x10, PT ;  /* 0x000000100400780c */ /* 0x000fe40003f44270 */
[----:B------:R-:W-:Y:S01]  /*2840*/  FMUL R60, R60, R89 ;  /* 0x000000593c3c7220 */ /* 0x000fe20000400000 */
[----:B------:R-:W-:Y:S01]  /*2850*/  IMAD.X R107, RZ, RZ, R107, P0 ;  /* 0x000000ffff6b7224 */ /* 0x000fe200000e066b */
[----:B------:R-:W-:Y:S02]  /*2860*/  ISETP.GT.AND P0, PT, R3, RZ, P2 ;  /* 0x000000ff0300720c */ /* 0x000fe40001704270 */
[----:B------:R-:W-:Y:S01]  /*2870*/  FFMA R60, R63, R88, R60 ;  /* 0x000000583f3c7223 */ /* 0x000fe2000000003c */
[----:B------:R-:W-:-:S04]  /*2880*/  P2R R118, PR, RZ, 0x4 ;  /* 0x00000004ff767803 */ /* 0x000fc80000000000 */
[----:B------:R-:W-:-:S05]  /*2890*/  F2FP.F16.F32.PACK_AB R60, RZ, R60 ;  /* 0x0000003cff3c723e */ /* 0x000fca00000000ff */
[----:B------:R0:W-:Y:S01]  /*28a0*/  @P1 STG.E.U16 desc[UR38][R58.64+0x12], R60 ;  /* 0x0000123c3a001986 */ /* 0x0001e2000c101526 */
[----:B------:R-:W-:Y:S05]  /*28b0*/  @!P0 BRA `(.L_x_44) ;  /* 0x0000000000048947 */ /* 0x000fea0003800000 */
[----:B------:R0:W5:Y:S02]  /*28c0*/  LDG.E.LTC128B.U16 R114, desc[UR38][R6.64+0x20] ;  /* 0x0000202606727981 */ /* 0x000164000c1e1520 */
.L_x_44:
[----:B------:R-:W-:Y:S05]  /*28d0*/  BSYNC B1 ;  /* 0x0000000000017941 */ /* 0x000fea0003800000 */
.L_x_43:
[----:B0----5:R-:W-:Y:S01]  /*28e0*/  HADD2.F32 R60, -RZ, R114.H0_H0 ;  /* 0x20000072ff3c7230 */ /* 0x021fe20000004100 */
[----:B------:R-:W-:Y:S01]  /*28f0*/  ISETP.GT.AND P1, PT, R4, 0x11, PT ;  /* 0x000000110400780c */ /* 0x000fe20003f24270 */
[-C--:B------:R-:W-:Y:S01]  /*2900*/  IMAD.WIDE.U32 R62, R121, R104.reuse, R8 ;  /* 0x00000068793e7225 */ /* 0x080fe200078e0008 */
[----:B------:R-:W-:Y:S03]  /*2910*/  BSSY B1, `(.L_x_45) ;  /* 0x0000021000017945 */ /* 0x000fe60003800000 */
[----:B------:R-:W-:Y:S01]  /*2920*/  FMUL R21, R60, R89 ;  /* 0x000000593c157220 */ /* 0x000fe20000400000 */
[----:B------:R-:W-:-:S03]  /*2930*/  IMAD R60, R107, R104, RZ ;  /* 0x000000686b3c7224 */ /* 0x000fc600078e02ff */
[----:B------:R-:W-:Y:S01]  /*2940*/  FFMA R21, R64, R88, R21 ;  /* 0x0000005840157223 */ /* 0x000fe20000000015 */
[C---:B------:R-:W-:Y:S02]  /*2950*/  IMAD R119, R121.reuse, R105, R60 ;  /* 0x0000006979777224 */ /* 0x040fe400078e023c */
[----:B------:R-:W-:Y:S02]  /*2960*/  IMAD.WIDE.U32 R60, R121, R104, R100 ;  /* 0x00000068793c7225 */ /* 0x000fe400078e0064 */
[----:B------:R-:W-:Y:S02]  /*2970*/  F2FP.F16.F32.PACK_AB R21, RZ, R21 ;  /* 0x00000015ff15723e */ /* 0x000fe400000000ff */
[----:B------:R-:W-:Y:S02]  /*2980*/  IMAD.IADD R63, R119, 0x1, R63 ;  /* 0x00000001773f7824 */ /* 0x000fe400078e023f */
[----:B------:R-:W-:Y:S01]  /*2990*/  PRMT R105, R21, 0x7610, R105 ;  /* 0x0000761015697816 */ /* 0x000fe20000000069 */
[----:B------:R-:W-:-:S02]  /*29a0*/  IMAD.IADD R21, R61, 0x1, R119 ;  /* 0x000000013d157824 */ /* 0x000fc400078e0277 */
[----:B------:R-:W-:Y:S02]  /*29b0*/  IMAD.WIDE.U32 R106, R19, R14, R62 ;  /* 0x0000000e136a7225 */ /* 0x000fe400078e003e */
[----:B------:R0:W-:Y:S01]  /*29c0*/  @P0 STG.E.U16 desc[UR38][R102.64+0x20], R105 ;  /* 0x0000206966000986 */ /* 0x0001e2000c101526 */
[----:B------:R-:W-:-:S04]  /*29d0*/  LEA R62, P0, R60, R12, 0x1 ;  /* 0x0000000c3c3e7211 */ /* 0x000fc800078008ff */
[----:B------:R-:W-:Y:S01]  /*29e0*/  LEA.HI.X R63, R60, R13, R21, 0x1, P0 ;  /* 0x0000000d3c3f7211 */ /* 0x000fe200000f0c15 */
[----:B------:R-:W-:Y:S01]  /*29f0*/  IMAD.IADD R21, R113, 0x1, R107 ;  /* 0x0000000171157824 */ /* 0x000fe200078e026b */
[----:B------:R-:W-:-:S04]  /*2a00*/  LEA R60, P0, R106, R12, 0x1 ;  /* 0x0000000c6a3c7211 */ /* 0x000fc800078008ff */
[----:B------:R-:W-:Y:S01]  /*2a10*/  LEA.HI.X R61, R106, R13, R21, 0x1, P0 ;  /* 0x0000000d6a3d7211 */ /* 0x000fe200000f0c15 */
[----:B0-----:R-:W-:-:S04]  /*2a20*/  IMAD.WIDE.U32 R104, R121, R104, R110 ;  /* 0x0000006879687225 */ /* 0x001fc800078e006e */
[----:B------:R-:W-:Y:S01]  /*2a30*/  IMAD.IADD R119, R119, 0x1, R105 ;  /* 0x0000000177777824 */ /* 0x000fe200078e0269 */
[----:B------:R-:W-:-:S05]  /*2a40*/  IADD3 R64, P0, R20, R104, RZ ;  /* 0x0000006814407210 */ /* 0x000fca0007f1e0ff */
[----:B------:R-:W-:Y:S01]  /*2a50*/  IMAD.X R100, R119, 0x1, R101, P0 ;  /* 0x0000000177647824 */ /* 0x000fe200000e0665 */
[----:B------:R-:W-:-:S05]  /*2a60*/  IADD3 R20, P0, R8, R104, RZ ;  /* 0x0000006808147210 */ /* 0x000fca0007f1e0ff */
[----:B------:R-:W-:Y:S01]  /*2a70*/  IMAD.X R21, R9, 0x1, R119, P0 ;  /* 0x0000000109157824 */ /* 0x000fe200000e0677 */
[----:B------:R-:W-:Y:S01]  /*2a80*/  LEA R8, P0, R64, R12, 0x1 ;  /* 0x0000000c40087211 */ /* 0x000fe200078008ff */
[----:B------:R-:W-:-:S03]  /*2a90*/  IMAD.WIDE.U32 R20, R19, R14, R20 ;  /* 0x0000000e13147225 */ /* 0x000fc600078e0014 */
[----:B------:R-:W-:Y:S02]  /*2aa0*/  LEA.HI.X R9, R64, R13, R100, 0x1, P0 ;  /* 0x0000000d40097211 */ /* 0x000fe400000f0c64 */
[----:B------:R-:W-:Y:S01]  /*2ab0*/  P2R R100, PR, RZ, 0x2 ;  /* 0x00000002ff647803 */ /* 0x000fe20000000000 */
[----:B------:R-:W-:Y:S01]  /*2ac0*/  IMAD.IADD R113, R113, 0x1, R21 ;  /* 0x0000000171717824 */ /* 0x000fe200078e0215 */
[----:B------:R-:W-:-:S04]  /*2ad0*/  LEA R12, P0, R20, R12, 0x1 ;  /* 0x0000000c140c7211 */ /* 0x000fc800078008ff */
[----:B------:R-:W-:Y:S02]  /*2ae0*/  LEA.HI.X R13, R20, R13, R113, 0x1, P0 ;  /* 0x0000000d140d7211 */ /* 0x000fe400000f0c71 */
[----:B------:R-:W-:-:S13]  /*2af0*/  ISETP.GT.AND P0, PT, R3, RZ, P1 ;  /* 0x000000ff0300720c */ /* 0x000fda0000f04270 */
[----:B------:R-:W-:Y:S05]  /*2b00*/  @!P0 BRA `(.L_x_46) ;  /* 0x0000000000048947 */ /* 0x000fea0003800000 */
[----:B------:R0:W5:Y:S02]  /*2b10*/  LDG.E.LTC128B.U16 R114, desc[UR38][R6.64+0x22] ;  /* 0x0000222606727981 */ /* 0x000164000c1e1520 */
.L_x_46:
[----:B------:R-:W-:Y:S05]  /*2b20*/  BSYNC B1 ;  /* 0x0000000000017941 */ /* 0x000fea0003800000 */
.L_x_45:
[----:B-----5:R-:W-:Y:S01]  /*2b30*/  HADD2.F32 R14, -RZ, R114.H0_H0 ;  /* 0x20000072ff0e7230 */ /* 0x020fe20000004100 */
[----:B------:R-:W-:Y:S01]  /*2b40*/  BSSY B1, `(.L_x_47) ;  /* 0x000000a000017945 */ /* 0x000fe20003800000 */
[----:B------:R-:W-:Y:S02]  /*2b50*/  @P0 IMAD.MOV.U32 R20, RZ, RZ, R102 ;  /* 0x000000ffff140224 */ /* 0x000fe400078e0066 */
[----:B------:R-:W-:Y:S02]  /*2b60*/  @P0 IMAD.MOV.U32 R21, RZ, RZ, R103 ;  /* 0x000000ffff150224 */ /* 0x000fe400078e0067 */
[----:B------:R-:W-:-:S04]  /*2b70*/  FMUL R14, R14, R89 ;  /* 0x000000590e0e7220 */ /* 0x000fc80000400000 */
[----:B------:R-:W-:-:S05]  /*2b80*/  FFMA R14, R65, R88, R14 ;  /* 0x00000058410e7223 */ /* 0x000fca000000000e */
[----:B------:R-:W-:-:S05]  /*2b90*/  F2FP.F16.F32.PACK_AB R14, RZ, R14 ;  /* 0x0000000eff0e723e */ /* 0x000fca00000000ff */
[----:B------:R0:W-:Y:S01]  /*2ba0*/  @P0 STG.E.U16 desc[UR38][R20.64+0x22], R14 ;  /* 0x0000220e14000986 */ /* 0x0001e2000c101526 */
[----:B------:R-:W-:-:S13]  /*2bb0*/  ISETP.GT.AND P0, PT, R3, 0x8, P2 ;  /* 0x000000080300780c */ /* 0x000fda0001704270 */
[----:B0-----:R-:W-:Y:S05]  /*2bc0*/  @!P0 BRA `(.L_x_48) ;  /* 0x0000000000048947 */ /* 0x001fea0003800000 */
[----:B------:R0:W5:Y:S02]  /*2bd0*/  LDG.E.LTC128B.U16 R114, desc[UR38][R56.64+0x20] ;  /* 0x0000202638727981 */ /* 0x000164000c1e1520 */
.L_x_48:
[----:B------:R-:W-:Y:S05]  /*2be0*/  BSYNC B1 ;  /* 0x0000000000017941 */ /* 0x000fea0003800000 */
.L_x_47:
[----:B-----5:R-:W-:Y:S01]  /*2bf0*/  HADD2.F32 R14, -RZ, R114.H0_H0 ;  /* 0x20000072ff0e7230 */ /* 0x020fe20000004100 */
[----:B------:R-:W-:Y:S04]  /*2c00*/  BSSY B1, `(.L_x_49) ;  /* 0x0000008000017945 */ /* 0x000fe80003800000 */
[----:B------:R-:W-:-:S04]  /*2c10*/  FMUL R19, R14, R89 ;  /* 0x000000590e137220 */ /* 0x000fc80000400000 */
[----:B------:R-:W-:-:S05]  /*2c20*/  FFMA R19, R66, R88, R19 ;  /* 0x0000005842137223 */ /* 0x000fca0000000013 */
[----:B------:R-:W-:-:S05]  /*2c30*/  F2FP.F16.F32.PACK_AB R19, RZ, R19 ;  /* 0x00000013ff13723e */ /* 0x000fca00000000ff */
[----:B------:R0:W-:Y:S01]  /*2c40*/  @P0 STG.E.U16 desc[UR38][R58.64+0x20], R19 ;  /* 0x000020133a000986 */ /* 0x0001e2000c101526 */
[----:B------:R-:W-:-:S13]  /*2c50*/  ISETP.GT.AND P0, PT, R3, 0x8, P1 ;  /* 0x000000080300780c */ /* 0x000fda0000f04270 */
[----:B0-----:R-:W-:Y:S05]  /*2c60*/  @!P0 BRA `(.L_x_50) ;  /* 0x0000000000048947 */ /* 0x001fea0003800000 */
[----:B------:R0:W5:Y:S02]  /*2c70*/  LDG.E.LTC128B.U16 R114, desc[UR38][R56.64+0x22] ;  /* 0x0000222638727981 */ /* 0x000164000c1e1520 */
.L_x_50:
[----:B------:R-:W-:Y:S05]  /*2c80*/  BSYNC B1 ;  /* 0x0000000000017941 */ /* 0x000fea0003800000 */
.L_x_49:
[----:B-----5:R-:W-:Y:S01]  /*2c90*/  HADD2.F32 R14, -RZ, R114.H0_H0 ;  /* 0x20000072ff0e7230 */ /* 0x020fe20000004100 */
[----:B------:R-:W-:Y:S01]  /*2ca0*/  ISETP.GT.AND P2, PT, R4, 0x18, PT ;  /* 0x000000180400780c */ /* 0x000fe20003f44270 */
[----:B------:R-:W-:Y:S03]  /*2cb0*/  BSSY B1, `(.L_x_51) ;  /* 0x0000009000017945 */ /* 0x000fe60003800000 */
[----:B------:R-:W-:Y:S01]  /*2cc0*/  FMUL R14, R14, R89 ;  /* 0x000000590e0e7220 */ /* 0x000fe20000400000 */
[----:B------:R-:W-:-:S03]  /*2cd0*/  P2R R101, PR, RZ, 0x4 ;  /* 0x00000004ff657803 */ /* 0x000fc60000000000 */
[----:B------:R-:W-:-:S05]  /*2ce0*/  FFMA R14, R67, R88, R14 ;  /* 0x00000058430e7223 */ /* 0x000fca000000000e */
[----:B------:R-:W-:-:S05]  /*2cf0*/  F2FP.F16.F32.PACK_AB R14, RZ, R14 ;  /* 0x0000000eff0e723e */ /* 0x000fca00000000ff */
[----:B------:R0:W-:Y:S01]  /*2d00*/  @P0 STG.E.U16 desc[UR38][R58.64+0x22], R14 ;  /* 0x0000220e3a000986 */ /* 0x0001e2000c101526 */
[----:B------:R-:W-:-:S13]  /*2d10*/  ISETP.GT.AND P0, PT, R3, RZ, P2 ;  /* 0x000000ff0300720c */ /* 0x000fda0001704270 */
[----:B0-----:R-:W-:Y:S05]  /*2d20*/  @!P0 BRA `(.L_x_52) ;  /* 0x0000000000048947 */ /* 0x001fea0003800000 */
[----:B------:R0:W5:Y:S02]  /*2d30*/  LDG.E.LTC128B.U16 R114, desc[UR38][R6.64+0x30] ;  /* 0x0000302606727981 */ /* 0x000164000c1e1520 */
.L_x_52:
[----:B------:R-:W-:Y:S05]  /*2d40*/  BSYNC B1 ;  /* 0x0000000000017941 */ /* 0x000fea0003800000 */
.L_x_51:
[----:B-----5:R-:W-:Y:S01]  /*2d50*/  HADD2.F32 R14, -RZ, R114.H0_H0 ;  /* 0x20000072ff0e7230 */ /* 0x020fe20000004100 */
[----:B------:R-:W-:Y:S01]  /*2d60*/  ISETP.GT.AND P1, PT, R4, 0x19, PT ;  /* 0x000000190400780c */ /* 0x000fe20003f24270 */
[----:B------:R-:W-:Y:S01]  /*2d70*/  @P0 IMAD.MOV.U32 R20, RZ, RZ, R102 ;  /* 0x000000ffff140224 */ /* 0x000fe200078e0066 */
[----:B------:R-:W-:Y:S01]  /*2d80*/  BSSY B1, `(.L_x_53) ;  /* 0x000000a000017945 */ /* 0x000fe20003800000 */
[----:B------:R-:W-:Y:S02]  /*2d90*/  @P0 IMAD.MOV.U32 R21, RZ, RZ, R103 ;  /* 0x000000ffff150224 */ /* 0x000fe400078e0067 */
[----:B------:R-:W-:-:S04]  /*2da0*/  FMUL R19, R14, R89 ;  /* 0x000000590e137220 */ /* 0x000fc80000400000 */
[----:B------:R-:W-:Y:S01]  /*2db0*/  FFMA R19, R68, R88, R19 ;  /* 0x0000005844137223 */ /* 0x000fe20000000013 */
[----:B------:R-:W-:-:S04]  /*2dc0*/  P2R R68, PR, RZ, 0x2 ;  /* 0x00000002ff447803 */ /* 0x000fc80000000000 */
[----:B------:R-:W-:-:S05]  /*2dd0*/  F2FP.F16.F32.PACK_AB R19, RZ, R19 ;  /* 0x00000013ff13723e */ /* 0x000fca00000000ff */
[----:B------:R0:W-:Y:S01]  /*2de0*/  @P0 STG.E.U16 desc[UR38][R20.64+0x30], R19 ;  /* 0x0000301314000986 */ /* 0x0001e2000c101526 */
[----:B------:R-:W-:-:S13]  /*2df0*/  ISETP.GT.AND P0, PT, R3, RZ, P1 ;  /* 0x000000ff0300720c */ /* 0x000fda0000f04270 */
[----:B0-----:R-:W-:Y:S05]  /*2e00*/  @!P0 BRA `(.L_x_54) ;  /* 0x0000000000048947 */ /* 0x001fea0003800000 */
[----:B------:R0:W5:Y:S02]  /*2e10*/  LDG.E.LTC128B.U16 R114, desc[UR38][R6.64+0x32] ;  /* 0x0000322606727981 */ /* 0x000164000c1e1520 */
.L_x_54:
[----:B------:R-:W-:Y:S05]  /*2e20*/  BSYNC B1 ;  /* 0x0000000000017941 */ /* 0x000fea0003800000 */
.L_x_53:
        /* <DEDUP_REMOVED lines=11> */
.L_x_56:
[----:B------:R-:W-:Y:S05]  /*2ee0*/  BSYNC B1 ;  /* 0x0000000000017941 */ /* 0x000fea0003800000 */
.L_x_55:
        /* <DEDUP_REMOVED lines=9> */
.L_x_58:
[----:B------:R-:W-:Y:S05]  /*2f80*/  BSYNC B1 ;  /* 0x0000000000017941 */ /* 0x000fea0003800000 */
.L_x_57:
        /* <DEDUP_REMOVED lines=11> */
.L_x_60:
[----:B------:R-:W-:Y:S05]  /*3040*/  BSYNC B1 ;  /* 0x0000000000017941 */ /* 0x000fea0003800000 */
.L_x_59:
[----:B-----5:R-:W-:Y:S01]  /*3050*/  HADD2.F32 R14, -RZ, R114.H0_H0 ;  /* 0x20000072ff0e7230 */ /* 0x020fe20000004100 */
[----:B------:R-:W-:Y:S01]  /*3060*/  ISETP.GT.AND P1, PT, R4, 0x21, PT ;  /* 0x000000210400780c */ /* 0x000fe20003f24270 */
[----:B------:R-:W-:Y:S01]  /*3070*/  @P0 IMAD.MOV.U32 R20, RZ, RZ, R102 ;  /* 0x000000ffff140224 */ /* 0x000fe200078e0066 */
[----:B------:R-:W-:Y:S01]  /*3080*/  BSSY B1, `(.L_x_61) ;  /* 0x000000a000017945 */ /* 0x000fe20003800000 */
[----:B------:R-:W-:Y:S02]  /*3090*/  @P0 IMAD.MOV.U32 R21, RZ, RZ, R103 ;  /* 0x000000ffff150224 */ /* 0x000fe400078e0067 */
        /* <DEDUP_REMOVED lines=8> */
.L_x_62:
[----:B------:R-:W-:Y:S05]  /*3120*/  BSYNC B1 ;  /* 0x0000000000017941 */ /* 0x000fea0003800000 */
.L_x_61:
        /* <DEDUP_REMOVED lines=11> */
.L_x_64:
[----:B------:R-:W-:Y:S05]  /*31e0*/  BSYNC B1 ;  /* 0x0000000000017941 */ /* 0x000fea0003800000 */
.L_x_63:
        /* <DEDUP_REMOVED lines=9> */
.L_x_66:
[----:B------:R-:W-:Y:S05]  /*3280*/  BSYNC B1 ;  /* 0x0000000000017941 */ /* 0x000fea0003800000 */
.L_x_65:
        /* <DEDUP_REMOVED lines=11> */
.L_x_68:
[----:B------:R-:W-:Y:S05]  /*3340*/  BSYNC B1 ;  /* 0x0000000000017941 */ /* 0x000fea0003800000 */
.L_x_67:
        /* <DEDUP_REMOVED lines=13> */
.L_x_70:
[----:B------:R-:W-:Y:S05]  /*3420*/  BSYNC B1 ;  /* 0x0000000000017941 */ /* 0x000fea0003800000 */
.L_x_69:
        /* <DEDUP_REMOVED lines=11> */
.L_x_72:
[----:B------:R-:W-:Y:S05]  /*34e0*/  BSYNC B1 ;  /* 0x0000000000017941 */ /* 0x000fea0003800000 */
.L_x_71:
        /* <DEDUP_REMOVED lines=9> */
.L_x_74:
[----:B------:R-:W-:Y:S05]  /*3580*/  BSYNC B1 ;  /* 0x0000000000017941 */ /* 0x000fea0003800000 */
.L_x_73:
[----:B-----5:R-:W-:Y:S01]  /*3590*/  HADD2.F32 R14, -RZ, R114.H0_H0 ;  /* 0x20000072ff0e7230 */ /* 0x020fe20000004100 */
[----:B------:R-:W-:Y:S01]  /*35a0*/  ISETP.GT.AND P3, PT, R4, 0x30, PT ;  /* 0x000000300400780c */ /* 0x000fe20003f64270 */
[----:B------:R-:W-:Y:S03]  /*35b0*/  BSSY B1, `(.L_x_75) ;  /* 0x0000008000017945 */ /* 0x000fe60003800000 */
[----:B------:R-:W-:-:S04]  /*35c0*/  FMUL R14, R14, R89 ;  /* 0x000000590e0e7220 */ /* 0x000fc80000400000 */
[----:B------:R-:W-:-:S05]  /*35d0*/  FFMA R14, R79, R88, R14 ;  /* 0x000000584f0e7223 */ /* 0x000fca000000000e */
[----:B------:R-:W-:-:S05]  /*35e0*/  F2FP.F16.F32.PACK_AB R14, RZ, R14 ;  /* 0x0000000eff0e723e */ /* 0x000fca00000000ff */
[----:B------:R0:W-:Y:S01]  /*35f0*/  @P0 STG.E.U16 desc[UR38][R58.64+0x52], R14 ;  /* 0x0000520e3a000986 */ /* 0x0001e2000c101526 */
[----:B------:R-:W-:-:S13]  /*3600*/  ISETP.GT.AND P0, PT, R3, RZ, P3 ;  /* 0x000000ff0300720c */ /* 0x000fda0001f04270 */
[----:B0-----:R-:W-:Y:S05]  /*3610*/  @!P0 BRA `(.L_x_76) ;  /* 0x0000000000048947 */ /* 0x001fea0003800000 */
[----:B------:R0:W5:Y:S02]  /*3620*/  LDG.E.LTC128B.U16 R114, desc[UR38][R6.64+0x60] ;  /* 0x0000602606727981 */ /* 0x000164000c1e1520 */
.L_x_76:
[----:B------:R-:W-:Y:S05]  /*3630*/  BSYNC B1 ;  /* 0x0000000000017941 */ /* 0x000fea0003800000 */
.L_x_75:
[----:B-----5:R-:W-:Y:S01]  /*3640*/  HADD2.F32 R14, -RZ, R114.H0_H0 ;  /* 0x20000072ff0e7230 */ /* 0x020fe20000004100 */
[----:B------:R-:W-:Y:S01]  /*3650*/  ISETP.GT.AND P2, PT, R4, 0x31, PT ;  /* 0x000000310400780c */ /* 0x000fe20003f44270 */
[----:B------:R-:W-:Y:S01]  /*3660*/  @P0 IMAD.MOV.U32 R20, RZ, RZ, R102 ;  /* 0x000000ffff140224 */ /* 0x000fe200078e0066 */
[----:B------:R-:W-:Y:S01]  /*3670*/  BSSY B1, `(.L_x_77) ;  /* 0x0000009000017945 */ /* 0x000fe20003800000 */
[----:B------:R-:W-:Y:S02]  /*3680*/  @P0 IMAD.MOV.U32 R21, RZ, RZ, R103 ;  /* 0x000000ffff150224 */ /* 0x000fe400078e0067 */
[----:B------:R-:W-:-:S04]  /*3690*/  FMUL R19, R14, R89 ;  /* 0x000000590e137220 */ /* 0x000fc80000400000 */
[----:B------:R-:W-:-:S05]  /*36a0*/  FFMA R19, R80, R88, R19 ;  /* 0x0000005850137223 */ /* 0x000fca0000000013 */
[----:B------:R-:W-:-:S05]  /*36b0*/  F2FP.F16.F32.PACK_AB R19, RZ, R19 ;  /* 0x00000013ff13723e */ /* 0x000fca00000000ff */
[----:B------:R0:W-:Y:S01]  /*36c0*/  @P0 STG.E.U16 desc[UR38][R20.64+0x60], R19 ;  /* 0x0000601314000986 */ /* 0x0001e2000c101526 */
[----:B------:R-:W-:-:S13]  /*36d0*/  ISETP.GT.AND P0, PT, R3, RZ, P2 ;  /* 0x000000ff0300720c */ /* 0x000fda0001704270 */
[----:B0-----:R-:W-:Y:S05]  /*36e0*/  @!P0 BRA `(.L_x_78) ;  /* 0x0000000000048947 */ /* 0x001fea0003800000 */
[----:B------:R0:W5:Y:S02]  /*36f0*/  LDG.E.LTC128B.U16 R114, desc[UR38][R6.64+0x62] ;  /* 0x0000622606727981 */ /* 0x000164000c1e1520 */
.L_x_78:
[----:B------:R-:W-:Y:S05]  /*3700*/  BSYNC B1 ;  /* 0x0000000000017941 */ /* 0x000fea0003800000 */
.L_x_77:
        /* <DEDUP_REMOVED lines=11> */
.L_x_80:
[----:B------:R-:W-:Y:S05]  /*37c0*/  BSYNC B1 ;  /* 0x0000000000017941 */ /* 0x000fea0003800000 */
.L_x_79:
        /* <DEDUP_REMOVED lines=9> */
.L_x_82:
[----:B------:R-:W-:Y:S05]  /*3860*/  BSYNC B1 ;  /* 0x0000000000017941 */ /* 0x000fea0003800000 */
.L_x_81:
        /* <DEDUP_REMOVED lines=10> */
.L_x_84:
[----:B------:R-:W-:Y:S05]  /*3910*/  BSYNC B1 ;  /* 0x0000000000017941 */ /* 0x000fea0003800000 */
.L_x_83:
        /* <DEDUP_REMOVED lines=8> */
[----:B------:R-:W-:-:S05]  /*39a0*/  IADD3 R20, P0, R15, R108, RZ ;  /* 0x0000006c0f147210 */ /* 0x000fca0007f1e0ff */
[----:B------:R-:W-:Y:S01]  /*39b0*/  IMAD.X R21, R5, 0x1, R109, P0 ;  /* 0x0000000105157824 */ /* 0x000fe200000e066d */
[----:B------:R-:W-:-:S05]  /*39c0*/  IADD3 R64, P0, R15, R108, RZ ;  /* 0x0000006c0f407210 */ /* 0x000fca0007f1e0ff */
[----:B------:R-:W-:Y:S01]  /*39d0*/  IMAD.X R65, R5, 0x1, R109, P0 ;  /* 0x0000000105417824 */ /* 0x000fe200000e066d */
[----:B------:R-:W-:-:S05]  /*39e0*/  IADD3 R14, P0, R15, R102, RZ ;  /* 0x000000660f0e7210 */ /* 0x000fca0007f1e0ff */
[----:B------:R-:W-:Y:S01]  /*39f0*/  IMAD.X R15, R5, 0x1, R103, P0 ;  /* 0x00000001050f7824 */ /* 0x000fe200000e0667 */
[----:B------:R-:W-:-:S04]  /*3a00*/  ISETP.GT.AND P0, PT, R4, 0x39, PT ;  /* 0x000000390400780c */ /* 0x000fc80003f04270 */
[----:B------:R-:W-:-:S13]  /*3a10*/  ISETP.GT.AND P4, PT, R3, RZ, P0 ;  /* 0x000000ff0300720c */ /* 0x000fda0000784270 */
[----:B0-----:R-:W-:Y:S05]  /*3a20*/  @!P4 BRA `(.L_x_86) ;  /* 0x000000000004c947 */ /* 0x001fea0003800000 */
[----:B------:R0:W5:Y:S02]  /*3a30*/  LDG.E.LTC128B.U16 R114, desc[UR38][R6.64+0x72] ;  /* 0x0000722606727981 */ /* 0x000164000c1e1520 */
.L_x_86:
[----:B------:R-:W-:Y:S05]  /*3a40*/  BSYNC B1 ;  /* 0x0000000000017941 */ /* 0x000fea0003800000 */
.L_x_85:
        /* <DEDUP_REMOVED lines=9> */
.L_x_88:
[----:B------:R-:W-:Y:S05]  /*3ae0*/  BSYNC B1 ;  /* 0x0000000000017941 */ /* 0x000fea0003800000 */
.L_x_87:
        /* <DEDUP_REMOVED lines=9> */
.L_x_90:
[----:B------:R-:W-:Y:S05]  /*3b80*/  BSYNC B1 ;  /* 0x0000000000017941 */ /* 0x000fea0003800000 */
.L_x_89:
[----:B-----5:R-:W-:-:S05]  /*3b90*/  HADD2.F32 R4, -RZ, R114.H0_H0 ;  /* 0x20000072ff047230 */ /* 0x020fca0000004100 */
[----:B------:R-:W-:-:S04]  /*3ba0*/  FMUL R4, R4, R89 ;  /* 0x0000005904047220 */ /* 0x000fc80000400000 */
[----:B------:R-:W-:-:S05]  /*3bb0*/  FFMA R4, R87, R88, R4 ;  /* 0x0000005857047223 */ /* 0x000fca0000000004 */
[----:B------:R-:W-:-:S04]  /*3bc0*/  F2FP.F16.F32.PACK_AB R4, RZ, R4 ;  /* 0x00000004ff04723e */ /* 0x000fc800000000ff */
[----:B-1-34-:R-:W-:-:S05]  /*3bd0*/  PRMT R6, R4, 0x7610, R6 ;  /* 0x0000761004067816 */ /* 0x01afca0000000006 */
[----:B------:R1:W-:Y:S01]  /*3be0*/  @P4 STG.E.U16 desc[UR38][R58.64+0x72], R6 ;  /* 0x000072063a004986 */ /* 0x0003e2000c101526 */
[----:B------:R-:W-:-:S13]  /*3bf0*/  ISETP.GT.AND P4, PT, R3, 0x80, P6 ;  /* 0x000000800300780c */ /* 0x000fda0003784270 */
[----:B------:R-:W3:Y:S01]  /*3c00*/  @P4 LDG.E.LTC128B.U16 R114, desc[UR38][R62.64] ;  /* 0x000000263e724981 */ /* 0x000ee2000c1e1520 */
[----:B------:R-:W-:Y:S01]  /*3c10*/  BSSY B1, `(.L_x_91) ;  /* 0x000000a000017945 */ /* 0x000fe20003800000 */
[----:B---3--:R-:W-:-:S05]  /*3c20*/  HADD2.F32 R4, -RZ, R114.H0_H0 ;  /* 0x20000072ff047230 */ /* 0x008fca0000004100 */
[----:B------:R-:W-:-:S04]  /*3c30*/  FMUL R5, R4, R89 ;  /* 0x0000005904057220 */ /* 0x000fc80000400000 */
[----:B------:R-:W-:-:S05]  /*3c40*/  FFMA R5, R24, R88, R5 ;  /* 0x0000005818057223 */ /* 0x000fca0000000005 */
[----:B------:R-:W-:-:S05]  /*3c50*/  F2FP.F16.F32.PACK_AB R5, RZ, R5 ;  /* 0x00000005ff05723e */ /* 0x000fca00000000ff */
[----:B------:R1:W-:Y:S01]  /*3c60*/  @P4 STG.E.U16 desc[UR38][R14.64], R5 ;  /* 0x000000050e004986 */ /* 0x0003e2000c101526 */
[----:B------:R-:W-:-:S04]  /*3c70*/  ISETP.NE.AND P4, PT, R116, RZ, PT ;  /* 0x000000ff7400720c */ /* 0x000fc80003f85270 */
[----:B------:R-:W-:-:S13]  /*3c80*/  ISETP.GT.AND P4, PT, R3, 0x80, P4 ;  /* 0x000000800300780c */ /* 0x000fda0002784270 */
[----:B-1----:R-:W-:Y:S05]  /*3c90*/  @!P4 BRA `(.L_x_92) ;  /* 0x000000000004c947 */ /* 0x002fea0003800000 */
[----:B------:R1:W5:Y:S02]  /*3ca0*/  LDG.E.LTC128B.U16 R114, desc[UR38][R60.64+0x2] ;  /* 0x000002263c727981 */ /* 0x000364000c1e1520 */
.L_x_92:
[----:B------:R-:W-:Y:S05]  /*3cb0*/  BSYNC B1 ;  /* 0x0000000000017941 */ /* 0x000fea0003800000 */
.L_x_91:
[----:B-----5:R-:W-:Y:S01]  /*3cc0*/  HADD2.F32 R4, -RZ, R114.H0_H0 ;  /* 0x20000072ff047230 */ /* 0x020fe20000004100 */
[----:B------:R-:W-:Y:S01]  /*3cd0*/  ISETP.GT.AND P6, PT, R3, 0x88, P6 ;  /* 0x000000880300780c */ /* 0x000fe200037c4270 */
[----:B------:R-:W-:Y:S01]  /*3ce0*/  @P4 IMAD.MOV.U32 R5, RZ, RZ, R15 ;  /* 0x000000ffff054224 */ /* 0x000fe200078e000f */
[----:B------:R-:W-:Y:S02]  /*3cf0*/  BSSY B1, `(.L_x_93) ;  /* 0x0000009000017945 */ /* 0x000fe40003800000 */
[----:B------:R-:W-:-:S04]  /*3d00*/  FMUL R4, R4, R89 ;  /* 0x0000005904047220 */ /* 0x000fc80000400000 */
[----:B------:R-:W-:-:S05]  /*3d10*/  FFMA R4, R25, R88, R4 ;  /* 0x0000005819047223 */ /* 0x000fca0000000004 */
[----:B------:R-:W-:-:S04]  /*3d20*/  F2FP.F16.F32.PACK_AB R4, RZ, R4 ;  /* 0x00000004ff04723e */ /* 0x000fc800000000ff */
[----:B------:R-:W-:Y:S01]  /*3d30*/  PRMT R6, R4, 0x7610, R6 ;  /* 0x0000761004067816 */ /* 0x000fe20000000006 */
[----:B------:R-:W-:-:S05]  /*3d40*/  @P4 IMAD.MOV.U32 R4, RZ, RZ, R14 ;  /* 0x000000ffff044224 */ /* 0x000fca00078e000e */
[----:B------:R3:W-:Y:S01]  /*3d50*/  @P4 STG.E.U16 desc[UR38][R4.64+0x2], R6 ;  /* 0x0000020604004986 */ /* 0x0007e2000c101526 */
[----:B------:R-:W-:Y:S05]  /*3d60*/  @!P6 BRA `(.L_x_94) ;  /* 0x000000000004e947 */ /* 0x000fea0003800000 */
[----:B------:R4:W5:Y:S02]  /*3d70*/  LDG.E.LTC128B.U16 R114, desc[UR38][R8.64] ;  /* 0x0000002608727981 */ /* 0x000964000c1e1520 */
.L_x_94:
[----:B------:R-:W-:Y:S05]  /*3d80*/  BSYNC B1 ;  /* 0x0000000000017941 */ /* 0x000fea0003800000 */
.L_x_93:
[----:B---3-5:R-:W-:Y:S01]  /*3d90*/  HADD2.F32 R4, -RZ, R114.H0_H0 ;  /* 0x20000072ff047230 */ /* 0x028fe20000004100 */
[----:B------:R-:W-:Y:S01]  /*3da0*/  ISETP.NE.AND P4, PT, R116, RZ, PT ;  /* 0x000000ff7400720c */ /* 0x000fe20003f85270 */
[----:B------:R-:W-:Y:S03]  /*3db0*/  BSSY B1, `(.L_x_95) ;  /* 0x0000008000017945 */ /* 0x000fe60003800000 */
[----:B------:R-:W-:Y:S01]  /*3dc0*/  FMUL R5, R4, R89 ;  /* 0x0000005904057220 */ /* 0x000fe20000400000 */
[----:B------:R-:W-:-:S03]  /*3dd0*/  ISETP.GT.AND P4, PT, R3, 0x88, P4 ;  /* 0x000000880300780c */ /* 0x000fc60002784270 */
[----:B------:R-:W-:-:S05]  /*3de0*/  FFMA R5, R26, R88, R5 ;  /* 0x000000581a057223 */ /* 0x000fca0000000005 */
[----:B------:R-:W-:-:S05]  /*3df0*/  F2FP.F16.F32.PACK_AB R5, RZ, R5 ;  /* 0x00000005ff05723e */ /* 0x000fca00000000ff */
[----:B------:R3:W-:Y:S01]  /*3e00*/  @P6 STG.E.U16 desc[UR38][R20.64], R5 ;  /* 0x0000000514006986 */ /* 0x0007e2000c101526 */
[----:B------:R-:W-:Y:S05]  /*3e10*/  @!P4 BRA `(.L_x_96) ;  /* 0x000000000004c947 */ /* 0x000fea0003800000 */
[----:B------:R0:W5:Y:S02]  /*3e20*/  LDG.E.LTC128B.U16 R114, desc[UR38][R12.64+0x2] ;  /* 0x000002260c727981 */ /* 0x000164000c1e1520 */
.L_x_96:
[----:B------:R-:W-:Y:S05]  /*3e30*/  BSYNC B1 ;  /* 0x0000000000017941 */ /* 0x000fea0003800000 */
.L_x_95:
[----:B-----5:R-:W-:Y:S01]  /*3e40*/  HADD2.F32 R4, -RZ, R114.H0_H0 ;  /* 0x20000072ff047230 */ /* 0x020fe20000004100 */
[----:B------:R-:W-:Y:S01]  /*3e50*/  ISETP.NE.AND P6, PT, R115, RZ, PT ;  /* 0x000000ff7300720c */ /* 0x000fe20003fc5270 */
[----:B------:R-:W-:Y:S03]  /*3e60*/  BSSY B1, `(.L_x_97) ;  /* 0x0000008000017945 */ /* 0x000fe60003800000 */
[----:B------:R-:W-:-:S04]  /*3e70*/  FMUL R4, R4, R89 ;  /* 0x0000005904047220 */ /* 0x000fc80000400000 */
[----:B------:R-:W-:-:S05]  /*3e80*/  FFMA R4, R27, R88, R4 ;  /* 0x000000581b047223 */ /* 0x000fca0000000004 */
[----:B------:R-:W-:-:S05]  /*3e90*/  F2FP.F16.F32.PACK_AB R4, RZ, R4 ;  /* 0x00000004ff04723e */ /* 0x000fca00000000ff */
[----:B------:R0:W-:Y:S01]  /*3ea0*/  @P4 STG.E.U16 desc[UR38][R64.64+0x2], R4 ;  /* 0x0000020440004986 */ /* 0x0001e2000c101526 */
[----:B------:R-:W-:-:S13]  /*3eb0*/  ISETP.GT.AND P4, PT, R3, 0x80, P6 ;  /* 0x000000800300780c */ /* 0x000fda0003784270 */
[----:B0-----:R-:W-:Y:S05]  /*3ec0*/  @!P4 BRA `(.L_x_98) ;  /* 0x000000000004c947 */ /* 0x001fea0003800000 */
[----:B------:R0:W5:Y:S02]  /*3ed0*/  LDG.E.LTC128B.U16 R114, desc[UR38][R60.64+0x10] ;  /* 0x000010263c727981 */ /* 0x000164000c1e1520 */
.L_x_98:
[----:B------:R-:W-:Y:S05]  /*3ee0*/  BSYNC B1 ;  /* 0x0000000000017941 */ /* 0x000fea0003800000 */
.L_x_97:
[----:B-----5:R-:W-:Y:S01]  /*3ef0*/  HADD2.F32 R4, -RZ, R114.H0_H0 ;  /* 0x20000072ff047230 */ /* 0x020fe20000004100 */
[----:B------:R-:W-:Y:S01]  /*3f00*/  ISETP.NE.AND P6, PT, R117, RZ, PT ;  /* 0x000000ff7500720c */ /* 0x000fe20003fc5270 */
[----:B------:R-:W-:Y:S03]  /*3f10*/  BSSY B1, `(.L_x_99) ;  /* 0x000000b000017945 */ /* 0x000fe60003800000 */
[----:B---3--:R-:W-:Y:S01]  /*3f20*/  FMUL R5, R4, R89 ;  /* 0x0000005904057220 */ /* 0x008fe20000400000 */
[----:B------:R-:W-:-:S03]  /*3f30*/  @P4 IMAD.MOV.U32 R4, RZ, RZ, R14 ;  /* 0x000000ffff044224 */ /* 0x000fc600078e000e */
[----:B------:R-:W-:-:S05]  /*3f40*/  FFMA R5, R28, R88, R5 ;  /* 0x000000581c057223 */ /* 0x000fca0000000005 */
[----:B------:R-:W-:-:S04]  /*3f50*/  F2FP.F16.F32.PACK_AB R5, RZ, R5 ;  /* 0x00000005ff05723e */ /* 0x000fc800000000ff */
[----:B------:R-:W-:Y:S01]  /*3f60*/  PRMT R6, R5, 0x7610, R6 ;  /* 0x0000761005067816 */ /* 0x000fe20000000006 */
[----:B------:R-:W-:-:S05]  /*3f70*/  @P4 IMAD.MOV.U32 R5, RZ, RZ, R15 ;  /* 0x000000ffff054224 */ /* 0x000fca00078e000f */
[----:B------:R3:W-:Y:S01]  /*3f80*/  @P4 STG.E.U16 desc[UR38][R4.64+0x10], R6 ;  /* 0x0000100604004986 */ /* 0x0007e2000c101526 */
[----:B------:R-:W-:-:S13]  /*3f90*/  ISETP.GT.AND P4, PT, R3, 0x80, P6 ;  /* 0x000000800300780c */ /* 0x000fda0003784270 */
[----:B---3--:R-:W-:Y:S05]  /*3fa0*/  @!P4 BRA `(.L_x_100) ;  /* 0x000000000004c947 */ /* 0x008fea0003800000 */
[----:B------:R3:W5:Y:S02]  /*3fb0*/  LDG.E.LTC128B.U16 R114, desc[UR38][R60.64+0x12] ;  /* 0x000012263c727981 */ /* 0x000764000c1e1520 */
.L_x_100:
[----:B------:R-:W-:Y:S05]  /*3fc0*/  BSYNC B1 ;  /* 0x0000000000017941 */ /* 0x000fea0003800000 */
.L_x_99:
[----:B-----5:R-:W-:Y:S01]  /*3fd0*/  HADD2.F32 R4, -RZ, R114.H0_H0 ;  /* 0x20000072ff047230 */ /* 0x020fe20000004100 */
[----:B------:R-:W-:Y:S01]  /*3fe0*/  BSSY B1, `(.L_x_101) ;  /* 0x000000c000017945 */ /* 0x000fe20003800000 */
[----:B------:R-:W-:-:S03]  /*3ff0*/  @P4 IMAD.MOV.U32 R5, RZ, RZ, R15 ;  /* 0x000000ffff054224 */ /* 0x000fc600078e000f */
[----:B------:R-:W-:-:S04]  /*4000*/  FMUL R4, R4, R89 ;  /* 0x0000005904047220 */ /* 0x000fc80000400000 */
[----:B------:R-:W-:-:S05]  /*4010*/  FFMA R4, R29, R88, R4 ;  /* 0x000000581d047223 */ /* 0x000fca0000000004 */
[----:B------:R-:W-:-:S04]  /*4020*/  F2FP.F16.F32.PACK_AB R4, RZ, R4 ;  /* 0x00000004ff04723e */ /* 0x000fc800000000ff */
[----:B------:R-:W-:Y:S01]  /*4030*/  PRMT R6, R4, 0x7610, R6 ;  /* 0x0000761004067816 */ /* 0x000fe20000000006 */
[----:B------:R-:W-:-:S05]  /*4040*/  @P4 IMAD.MOV.U32 R4, RZ, RZ, R14 ;  /* 0x000000ffff044224 */ /* 0x000fca00078e000e */
[----:B------:R0:W-:Y:S01]  /*4050*/  @P4 STG.E.U16 desc[UR38][R4.64+0x12], R6 ;  /* 0x0000120604004986 */ /* 0x0001e2000c101526 */
[----:B------:R-:W-:-:S04]  /*4060*/  ISETP.NE.AND P4, PT, R115, RZ, PT ;  /* 0x000000ff7300720c */ /* 0x000fc80003f85270 */
[----:B------:R-:W-:-:S13]  /*4070*/  ISETP.GT.AND P4, PT, R3, 0x88, P4 ;  /* 0x000000880300780c */ /* 0x000fda0002784270 */
[----:B0-----:R-:W-:Y:S05]  /*4080*/  @!P4 BRA `(.L_x_102) ;  /* 0x000000000004c947 */ /* 0x001fea0003800000 */
[----:B------:R0:W5:Y:S02]  /*4090*/  LDG.E.LTC128B.U16 R114, desc[UR38][R12.64+0x10] ;  /* 0x000010260c727981 */ /* 0x000164000c1e1520 */
.L_x_102:
[----:B------:R-:W-:Y:S05]  /*40a0*/  BSYNC B1 ;  /* 0x0000000000017941 */ /* 0x000fea0003800000 */
.L_x_101:
        /* <DEDUP_REMOVED lines=9> */
.L_x_104:
[----:B------:R-:W-:Y:S05]  /*4140*/  BSYNC B1 ;  /* 0x0000000000017941 */ /* 0x000fea0003800000 */
.L_x_103:
[----:B-----5:R-:W-:Y:S01]  /*4150*/  HADD2.F32 R4, -RZ, R114.H0_H0 ;  /* 0x20000072ff047230 */ /* 0x020fe20000004100 */
[----:B------:R-:W-:Y:S01]  /*4160*/  ISETP.NE.AND P6, PT, R118, RZ, PT ;  /* 0x000000ff7600720c */ /* 0x000fe20003fc5270 */
        /* <DEDUP_REMOVED lines=8> */
[----:B------:R-:W-:-:S13]  /*41f0*/  ISETP.GT.AND P4, PT, R3, 0x80, P6 ;  /* 0x000000800300780c */ /* 0x000fda0003784270 */
[----:B0-----:R-:W-:Y:S05]  /*4200*/  @!P4 BRA `(.L_x_106) ;  /* 0x000000000004c947 */ /* 0x001fea0003800000 */
[----:B------:R0:W5:Y:S02]  /*4210*/  LDG.E.LTC128B.U16 R114, desc[UR38][R60.64+0x20] ;  /* 0x000020263c727981 */ /* 0x000164000c1e1520 */
.L_x_106:
[----:B------:R-:W-:Y:S05]  /*4220*/  BSYNC B1 ;  /* 0x0000000000017941 */ /* 0x000fea0003800000 */
.L_x_105:
[----:B-----5:R-:W-:Y:S01]  /*4230*/  HADD2.F32 R4, -RZ, R114.H0_H0 ;  /* 0x20000072ff047230 */ /* 0x020fe20000004100 */
[----:B------:R-:W-:Y:S01]  /*4240*/  ISETP.NE.AND P6, PT, R100, RZ, PT ;  /* 0x000000ff6400720c */ /* 0x000fe20003fc5270 */
[----:B------:R-:W-:Y:S03]  /*4250*/  BSSY B1, `(.L_x_107) ;  /* 0x000000b000017945 */ /* 0x000fe60003800000 */
[----:B------:R-:W-:Y:S01]  /*4260*/  FMUL R5, R4, R89 ;  /* 0x0000005904057220 */ /* 0x000fe20000400000 */
[----:B------:R-:W-:-:S03]  /*4270*/  @P4 IMAD.MOV.U32 R4, RZ, RZ, R14 ;  /* 0x000000ffff044224 */ /* 0x000fc600078e000e */
        /* <DEDUP_REMOVED lines=8> */
.L_x_108:
[----:B------:R-:W-:Y:S05]  /*4300*/  BSYNC B1 ;  /* 0x0000000000017941 */ /* 0x000fea0003800000 */
.L_x_107:
        /* <DEDUP_REMOVED lines=13> */
.L_x_110:
[----:B------:R-:W-:Y:S05]  /*43e0*/  BSYNC B1 ;  /* 0x0000000000017941 */ /* 0x000fea0003800000 */
.L_x_109:
[----:B-----5:R-:W-:Y:S01]  /*43f0*/  HADD2.F32 R4, -RZ, R114.H0_H0 ;  /* 0x20000072ff047230 */ /* 0x020fe20000004100 */
[----:B------:R-:W-:Y:S04]  /*4400*/  BSSY B1, `(.L_x_111) ;  /* 0x000000b000017945 */ /* 0x000fe80003800000 */
        /* <DEDUP_REMOVED lines=10> */
.L_x_112:
[----:B------:R-:W-:Y:S05]  /*44b0*/  BSYNC B1 ;  /* 0x0000000000017941 */ /* 0x000fea0003800000 */
.L_x_111:
        /* <DEDUP_REMOVED lines=13> */
.L_x_114:
[----:B------:R-:W-:Y:S05]  /*4590*/  BSYNC B1 ;  /* 0x0000000000017941 */ /* 0x000fea0003800000 */
.L_x_113:
        /* <DEDUP_REMOVED lines=13> */
.L_x_116:
[----:B------:R-:W-:Y:S05]  /*4670*/  BSYNC B1 ;  /* 0x0000000000017941 */ /* 0x000fea0003800000 */
.L_x_115:
        /* <DEDUP_REMOVED lines=13> */
.L_x_118:
[----:B------:R-:W-:Y:S05]  /*4750*/  BSYNC B1 ;  /* 0x0000000000017941 */ /* 0x000fea0003800000 */
.L_x_117:
        /* <DEDUP_REMOVED lines=12> */
.L_x_120:
[----:B------:R-:W-:Y:S05]  /*4820*/  BSYNC B1 ;  /* 0x0000000000017941 */ /* 0x000fea0003800000 */
.L_x_119:
        /* <DEDUP_REMOVED lines=13> */
.L_x_122:
[----:B------:R-:W-:Y:S05]  /*4900*/  BSYNC B1 ;  /* 0x0000000000017941 */ /* 0x000fea0003800000 */
.L_x_121:
        /* <DEDUP_REMOVED lines=13> */
.L_x_124:
[----:B------:R-:W-:Y:S05]  /*49e0*/  BSYNC B1 ;  /* 0x0000000000017941 */ /* 0x000fea0003800000 */
.L_x_123:
        /* <DEDUP_REMOVED lines=13> */
.L_x_126:
[----:B------:R-:W-:Y:S05]  /*4ac0*/  BSYNC B1 ;  /* 0x0000000000017941 */ /* 0x000fea0003800000 */
.L_x_125:
        /* <DEDUP_REMOVED lines=12> */
.L_x_128:
[----:B------:R-:W-:Y:S05]  /*4b90*/  BSYNC B1 ;  /* 0x0000000000017941 */ /* 0x000fea0003800000 */
.L_x_127:
        /* <DEDUP_REMOVED lines=13> */
.L_x_130:
[----:B------:R-:W-:Y:S05]  /*4c70*/  BSYNC B1 ;  /* 0x0000000000017941 */ /* 0x000fea0003800000 */
.L_x_129:
        /* <DEDUP_REMOVED lines=12> */
.L_x_132:
[----:B------:R-:W-:Y:S05]  /*4d40*/  BSYNC B1 ;  /* 0x0000000000017941 */ /* 0x000fea0003800000 */
.L_x_131:
        /* <DEDUP_REMOVED lines=12> */
.L_x_134:
[----:B------:R-:W-:Y:S05]  /*4e10*/  BSYNC B1 ;  /* 0x0000000000017941 */ /* 0x000fea0003800000 */
.L_x_133:
[----:B-----5:R-:W-:Y:S01]  /*4e20*/  HADD2.F32 R4, -RZ, R114.H0_H0 ;  /* 0x20000072ff047230 */ /* 0x020fe20000004100 */
[----:B------:R-:W-:Y:S01]  /*4e30*/  ISETP.GT.AND P5, PT, R3, 0x88, P5 ;  /* 0x000000880300780c */ /* 0x000fe20002fa4270 */
        /* <DEDUP_REMOVED lines=8> */
[----:B------:R-:W-:Y:S05]  /*4ec0*/  @!P5 BRA `(.L_x_136) ;  /* 0x000000000004d947 */ /* 0x000fea0003800000 */
[----:B------:R0:W5:Y:S02]  /*4ed0*/  LDG.E.LTC128B.U16 R114, desc[UR38][R12.64+0x52] ;  /* 0x000052260c727981 */ /* 0x000164000c1e1520 */
.L_x_136:
[----:B------:R-:W-:Y:S05]  /*4ee0*/  BSYNC B1 ;  /* 0x0000000000017941 */ /* 0x000fea0003800000 */
.L_x_135:
[----:B0----5:R-:W-:Y:S01]  /*4ef0*/  HADD2.F32 R4, -RZ, R114.H0_H0 ;  /* 0x20000072ff047230 */ /* 0x021fe20000004100 */
        /* <DEDUP_REMOVED lines=11> */
.L_x_138:
[----:B------:R-:W-:Y:S05]  /*4fb0*/  BSYNC B1 ;  /* 0x0000000000017941 */ /* 0x000fea0003800000 */
.L_x_137:
[----:B0----5:R-:W-:Y:S01]  /*4fc0*/  HADD2.F32 R4, -RZ, R114.H0_H0 ;  /* 0x20000072ff047230 */ /* 0x021fe20000004100 */
        /* <DEDUP_REMOVED lines=11> */
.L_x_140:
[----:B------:R-:W-:Y:S05]  /*5080*/  BSYNC B1 ;  /* 0x0000000000017941 */ /* 0x000fea0003800000 */
.L_x_139:
        /* <DEDUP_REMOVED lines=12> */
.L_x_142:
[----:B------:R-:W-:Y:S05]  /*5150*/  BSYNC B1 ;  /* 0x0000000000017941 */ /* 0x000fea0003800000 */
.L_x_141:
        /* <DEDUP_REMOVED lines=12> */
.L_x_144:
[----:B------:R-:W-:Y:S05]  /*5220*/  BSYNC B1 ;  /* 0x0000000000017941 */ /* 0x000fea0003800000 */
.L_x_143:
        /* <DEDUP_REMOVED lines=12> */
.L_x_146:
[----:B------:R-:W-:Y:S05]  /*52f0*/  BSYNC B1 ;  /* 0x0000000000017941 */ /* 0x000fea0003800000 */
.L_x_145:
        /* <DEDUP_REMOVED lines=12> */
.L_x_148:
[----:B------:R-:W-:Y:S05]  /*53c0*/  BSYNC B1 ;  /* 0x0000000000017941 */ /* 0x000fea0003800000 */
.L_x_147:
        /* <DEDUP_REMOVED lines=9> */
.L_x_150:
[----:B------:R-:W-:Y:S05]  /*5460*/  BSYNC B1 ;  /* 0x0000000000017941 */ /* 0x000fea0003800000 */
.L_x_149:
        /* <DEDUP_REMOVED lines=12> */
.L_x_152:
[----:B------:R-:W-:Y:S05]  /*5530*/  BSYNC B1 ;  /* 0x0000000000017941 */ /* 0x000fea0003800000 */
.L_x_151:
[----:B------:R-:W-:Y:S05]  /*5540*/  @!P0 BRA `(.L_x_153) ;  /* 0x0000001400848947 */ /* 0x000fea0003800000 */
[----:B-----5:R-:W-:-:S05]  /*5550*/  HADD2.F32 R114, -RZ, R114.H0_H0 ;  /* 0x20000072ff727230 */ /* 0x020fca0000004100 */
[----:B------:R-:W-:-:S04]  /*5560*/  FMUL R114, R114, R89 ;  /* 0x0000005972727220 */ /* 0x000fc80000400000 */
[----:B------:R-:W-:-:S05]  /*5570*/  FFMA R114, R55, R88, R114 ;  /* 0x0000005837727223 */ /* 0x000fca0000000072 */
[----:B------:R-:W-:-:S05]  /*5580*/  F2FP.F16.F32.PACK_AB R114, RZ, R114 ;  /* 0x00000072ff72723e */ /* 0x000fca00000000ff */
[----:B------:R0:W-:Y:S01]  /*5590*/  STG.E.U16 desc[UR38][R10.64+0x72], R114 ;  /* 0x000072720a007986 */ /* 0x0001e2000c101526 */
[----:B------:R-:W-:Y:S05]  /*55a0*/  BRA `(.L_x_153) ;  /* 0x00000014006c7947 */ /* 0x000fea0003800000 */
.L_x_30:
[----:B------:R-:W-:Y:S01]  /*55b0*/  ULDC.64 UR4, c[0x0][0x5c0] ;  /* 0x0001700000047ab9 */ /* 0x000fe20000000a00 */
[-C--:B------:R-:W-:Y:S01]  /*55c0*/  FMUL R56, R56, R88.reuse ;  /* 0x0000005838387220 */ /* 0x080fe20000400000 */
[----:B------:R-:W-:Y:S01]  /*55d0*/  LEA R10, P1, R110, UR4, 0x1 ;  /* 0x000000046e0a7c11 */ /* 0x000fe2000f8208ff */
[----:B------:R-:W-:Y:S01]  /*55e0*/  IMAD.SHL.U32 R7, R94, 0x2, RZ ;  /* 0x000000025e077824 */ /* 0x000fe200078e00ff */
[----:B------:R-:W-:Y:S01]  /*55f0*/  ISETP.GT.AND P3, PT, R4, 0x1, PT ;  /* 0x000000010400780c */ /* 0x000fe20003f64270 */
[----:B------:R-:W-:Y:S01]  /*5600*/  FMUL R57, R57, R88 ;  /* 0x0000005839397220 */ /* 0x000fe20000400000 */
[----:B------:R-:W-:Y:S01]  /*5610*/  F2FP.F16.F32.PACK_AB R56, RZ, R56 ;  /* 0x00000038ff38723e */ /* 0x000fe200000000ff */
[-C--:B------:R-:W-:Y:S01]  /*5620*/  FMUL R58, R58, R88.reuse ;  /* 0x000000583a3a7220 */ /* 0x080fe20000400000 */
[----:B------:R-:W-:Y:S01]  /*5630*/  LEA.HI.X R11, R110, UR5, R103, 0x1, P1 ;  /* 0x000000056e0b7c11 */ /* 0x000fe200088f0c67 */
[-C--:B------:R-:W-:Y:S01]  /*5640*/  FMUL R59, R59, R88.reuse ;  /* 0x000000583b3b7220 */ /* 0x080fe20000400000 */
[----:B------:R-:W-:Y:S01]  /*5650*/  ISETP.GT.AND P1, PT, R3, RZ, P3 ;  /* 0x000000ff0300720c */ /* 0x000fe20001f24270 */
[----:B------:R-:W-:Y:S01]  /*5660*/  IMAD.SHL.U32 R19, R95, 0x2, RZ ;  /* 0x000000025f137824 */ /* 0x000fe200078e00ff */
[----:B------:R-:W-:Y:S01]  /*5670*/  ISETP.GT.AND P2, PT, R3, 0x8, P6 ;  /* 0x000000080300780c */ /* 0x000fe20003744270 */
[----:B------:R-:W-:Y:S01]  /*5680*/  @P0 STG.E.U16 desc[UR38][R10.64], R56 ;  /* 0x000000380a000986 */ /* 0x000fe2000c101526 */
[----:B------:R-:W-:Y:S01]  /*5690*/  SHF.L.U64.HI R5, R94, 0x1, R93 ;  /* 0x000000015e057819 */ /* 0x000fe2000001025d */
[----:B------:R-:W-:Y:S01]  /*56a0*/  FMUL R60, R60, R88 ;  /* 0x000000583c3c7220 */ /* 0x000fe20000400000 */
[----:B------:R-:W-:Y:S01]  /*56b0*/  IADD3 R8, P0, R7, R10, RZ ;  /* 0x0000000a07087210 */ /* 0x000fe20007f1e0ff */
[-C--:B------:R-:W-:Y:S01]  /*56c0*/  FMUL R61, R61, R88.reuse ;  /* 0x000000583d3d7220 */ /* 0x080fe20000400000 */
[----:B------:R-:W-:Y:S01]  /*56d0*/  F2FP.F16.F32.PACK_AB R57, RZ, R57 ;  /* 0x00000039ff39723e */ /* 0x000fe200000000ff */
[----:B------:R-:W-:Y:S01]  /*56e0*/  FMUL R63, R63, R88 ;  /* 0x000000583f3f7220 */ /* 0x000fe20000400000 */
[----:B------:R-:W-:Y:S01]  /*56f0*/  F2FP.F16.F32.PACK_AB R58, RZ, R58 ;  /* 0x0000003aff3a723e */ /* 0x000fe200000000ff */
[----:B------:R-:W-:Y:S01]  /*5700*/  IMAD.X R9, R5, 0x1, R11, P0 ;  /* 0x0000000105097824 */ /* 0x000fe200000e060b */
[----:B------:R-:W-:Y:S01]  /*5710*/  ISETP.GT.AND P0, PT, R3, 0x8, P3 ;  /* 0x000000080300780c */ /* 0x000fe20001f04270 */
[----:B------:R-:W-:Y:S01]  /*5720*/  @P1 STG.E.U16 desc[UR38][R10.64+0x2], R57 ;  /* 0x000002390a001986 */ /* 0x000fe2000c101526 */
[----:B------:R-:W-:Y:S01]  /*5730*/  F2FP.F16.F32.PACK_AB R59, RZ, R59 ;  /* 0x0000003bff3b723e */ /* 0x000fe200000000ff */
[----:B------:R-:W-:Y:S01]  /*5740*/  FMUL R62, R62, R88 ;  /* 0x000000583e3e7220 */ /* 0x000fe20000400000 */
[----:B------:R-:W-:Y:S01]  /*5750*/  SHF.L.U64.HI R13, R95, 0x1, R92 ;  /* 0x000000015f0d7819 */ /* 0x000fe2000001025c */
[----:B------:R-:W-:Y:S01]  /*5760*/  @P2 STG.E.U16 desc[UR38][R8.64], R58 ;  /* 0x0000003a08002986 */ /* 0x000fe2000c101526 */
[----:B------:R-:W-:Y:S01]  /*5770*/  IADD3 R6, P1, P2, R19, R10, R7 ;  /* 0x0000000a13067210 */ /* 0x000fe20007a3e007 */
[-C--:B------:R-:W-:Y:S01]  /*5780*/  FMUL R64, R64, R88.reuse ;  /* 0x0000005840407220 */ /* 0x080fe20000400000 */
[C---:B------:R-:W-:Y:S01]  /*5790*/  ISETP.GT.AND P4, PT, R4.reuse, 0x8, PT ;  /* 0x000000080400780c */ /* 0x040fe20003f84270 */
[-C--:B------:R-:W-:Y:S01]  /*57a0*/  FMUL R65, R65, R88.reuse ;  /* 0x0000005841417220 */ /* 0x080fe20000400000 */
[----:B------:R-:W-:Y:S01]  /*57b0*/  ISETP.GT.AND P3, PT, R4, 0x9, PT ;  /* 0x000000090400780c */ /* 0x000fe20003f64270 */
[-C--:B------:R-:W-:Y:S01]  /*57c0*/  FMUL R66, R66, R88.reuse ;  /* 0x0000005842427220 */ /* 0x080fe20000400000 */
[----:B------:R-:W-:Y:S01]  /*57d0*/  IADD3.X R7, R13, R11, R5, P1, P2 ;  /* 0x0000000b0d077210 */ /* 0x000fe20000fe4405 */
[----:B------:R-:W-:Y:S01]  /*57e0*/  @P0 STG.E.U16 desc[UR38][R8.64+0x2], R59 ;  /* 0x0000023b08000986 */ /* 0x000fe2000c101526 */
[----:B------:R-:W-:Y:S01]  /*57f0*/  ISETP.GT.AND P1, PT, R3, RZ, P4 ;  /* 0x000000ff0300720c */ /* 0x000fe20002724270 */
[-C--:B------:R-:W-:Y:S01]  /*5800*/  FMUL R67, R67, R88.reuse ;  /* 0x0000005843437220 */ /* 0x080fe20000400000 */
[----:B------:R-:W-:Y:S01]  /*5810*/  ISETP.GT.AND P0, PT, R3, RZ, P3 ;  /* 0x000000ff0300720c */ /* 0x000fe20001f04270 */
[----:B------:R-:W-:Y:S01]  /*5820*/  FMUL R68, R68, R88 ;  /* 0x0000005844447220 */ /* 0x000fe20000400000 */
[----:B------:R-:W-:Y:S01]  /*5830*/  F2FP.F16.F32.PACK_AB R60, RZ, R60 ;  /* 0x0000003cff3c723e */ /* 0x000fe200000000ff */
[-C--:B------:R-:W-:Y:S01]  /*5840*/  FMUL R69, R69, R88.reuse ;  /* 0x0000005845457220 */ /* 0x080fe20000400000 */
[----:B------:R-:W-:Y:S01]  /*5850*/  F2FP.F16.F32.PACK_AB R61, RZ, R61 ;  /* 0x0000003dff3d723e */ /* 0x000fe200000000ff */
[-C--:B------:R-:W-:Y:S01]  /*5860*/  FMUL R70, R70, R88.reuse ;  /* 0x0000005846467220 */ /* 0x080fe20000400000 */
[----:B------:R-:W-:Y:S01]  /*5870*/  F2FP.F16.F32.PACK_AB R63, RZ, R63 ;  /* 0x0000003fff3f723e */ /* 0x000fe200000000ff */
[----:B------:R-:W-:Y:S01]  /*5880*/  FMUL R71, R71, R88 ;  /* 0x0000005847477220 */ /* 0x000fe20000400000 */
[----:B------:R-:W-:Y:S01]  /*5890*/  F2FP.F16.F32.PACK_AB R62, RZ, R62 ;  /* 0x0000003eff3e723e */ /* 0x000fe200000000ff */
[----:B------:R-:W-:Y:S01]  /*58a0*/  FMUL R72, R72, R88 ;  /* 0x0000005848487220 */ /* 0x000fe20000400000 */
[----:B------:R-:W-:Y:S01]  /*58b0*/  F2FP.F16.F32.PACK_AB R64, RZ, R64 ;  /* 0x00000040ff40723e */ /* 0x000fe200000000ff */
[----:B------:R-:W-:Y:S01]  /*58c0*/  @P1 STG.E.U16 desc[UR38][R10.64+0x10], R60 ;  /* 0x0000103c0a001986 */ /* 0x000fe2000c101526 */
[----:B------:R-:W-:Y:S01]  /*58d0*/  ISETP.GT.AND P1, PT, R3, 0x8, P4 ;  /* 0x000000080300780c */ /* 0x000fe20002724270 */
[-C--:B------:R-:W-:Y:S01]  /*58e0*/  FMUL R73, R73, R88.reuse ;  /* 0x0000005849497220 */ /* 0x080fe20000400000 */
[----:B------:R-:W-:Y:S01]  /*58f0*/  ISETP.GT.AND P2, PT, R4, 0x11, PT ;  /* 0x000000110400780c */ /* 0x000fe20003f44270 */
[----:B------:R-:W-:Y:S01]  /*5900*/  @P0 STG.E.U16 desc[UR38][R10.64+0x12], R61 ;  /* 0x0000123d0a000986 */ /* 0x000fe2000c101526 */
[----:B------:R-:W-:Y:S01]  /*5910*/  ISETP.GT.AND P0, PT, R3, 0x8, P3 ;  /* 0x000000080300780c */ /* 0x000fe20001f04270 */
[-C--:B------:R-:W-:Y:S01]  /*5920*/  FMUL R74, R74, R88.reuse ;  /* 0x000000584a4a7220 */ /* 0x080fe20000400000 */
[----:B------:R-:W-:Y:S01]  /*5930*/  ISETP.GT.AND P3, PT, R4, 0x10, PT ;  /* 0x000000100400780c */ /* 0x000fe20003f64270 */
[-C--:B------:R-:W-:Y:S01]  /*5940*/  FMUL R75, R75, R88.reuse ;  /* 0x000000584b4b7220 */ /* 0x080fe20000400000 */
[----:B------:R-:W-:Y:S01]  /*5950*/  F2FP.F16.F32.PACK_AB R65, RZ, R65 ;  /* 0x00000041ff41723e */ /* 0x000fe200000000ff */
[----:B------:R-:W-:Y:S01]  /*5960*/  FMUL R76, R76, R88 ;  /* 0x000000584c4c7220 */ /* 0x000fe20000400000 */
[----:B------:R-:W-:Y:S01]  /*5970*/  F2FP.F16.F32.PACK_AB R66, RZ, R66 ;  /* 0x00000042ff42723e */ /* 0x000fe200000000ff */
[----:B------:R-:W-:Y:S01]  /*5980*/  FMUL R77, R77, R88 ;  /* 0x000000584d4d7220 */ /* 0x000fe20000400000 */
[----:B------:R-:W-:Y:S01]  /*5990*/  F2FP.F16.F32.PACK_AB R67, RZ, R67 ;  /* 0x00000043ff43723e */ /* 0x000fe200000000ff */
[----:B------:R-:W-:Y:S01]  /*59a0*/  @P1 STG.E.U16 desc[UR38][R8.64+0x10], R62 ;  /* 0x0000103e08001986 */ /* 0x000fe2000c101526 */
[----:B------:R-:W-:Y:S01]  /*59b0*/  F2FP.F16.F32.PACK_AB R68, RZ, R68 ;  /* 0x00000044ff44723e */ /* 0x000fe200000000ff */
[-C--:B------:R-:W-:Y:S01]  /*59c0*/  FMUL R78, R78, R88.reuse ;  /* 0x000000584e4e7220 */ /* 0x080fe20000400000 */
[----:B------:R-:W-:Y:S01]  /*59d0*/  ISETP.GT.AND P1, PT, R4, 0x19, PT ;  /* 0x000000190400780c */ /* 0x000fe20003f24270 */
[----:B------:R-:W-:Y:S01]  /*59e0*/  @P0 STG.E.U16 desc[UR38][R8.64+0x12], R63 ;  /* 0x0000123f08000986 */ /* 0x000fe2000c101526 */
[----:B------:R-:W-:Y:S01]  /*59f0*/  ISETP.GT.AND P0, PT, R3, RZ, P3 ;  /* 0x000000ff0300720c */ /* 0x000fe20001f04270 */
[-C--:B------:R-:W-:Y:S01]  /*5a00*/  FMUL R79, R79, R88.reuse ;  /* 0x000000584f4f7220 */ /* 0x080fe20000400000 */
[----:B------:R-:W-:Y:S01]  /*5a10*/  F2FP.F16.F32.PACK_AB R69, RZ, R69 ;  /* 0x00000045ff45723e */ /* 0x000fe200000000ff */
[----:B------:R-:W-:Y:S01]  /*5a20*/  FMUL R80, R80, R88 ;  /* 0x0000005850507220 */ /* 0x000fe20000400000 */
[----:B------:R-:W-:Y:S01]  /*5a30*/  F2FP.F16.F32.PACK_AB R70, RZ, R70 ;  /* 0x00000046ff46723e */ /* 0x000fe200000000ff */
        /* <DEDUP_REMOVED lines=8> */
[----:B------:R-:W-:Y:S01]  /*5ac0*/  @P0 STG.E.U16 desc[UR38][R10.64+0x20], R64 ;  /* 0x000020400a000986 */ /* 0x000fe2000c101526 */
[----:B------:R-:W-:Y:S01]  /*5ad0*/  ISETP.GT.AND P0, PT, R3, RZ, P2 ;  /* 0x000000ff0300720c */ /* 0x000fe20001704270 */
[-C--:B------:R-:W-:Y:S01]  /*5ae0*/  FMUL R85, R85, R88.reuse ;  /* 0x0000005855557220 */ /* 0x080fe20000400000 */
[----:B------:R-:W-:Y:S01]  /*5af0*/  F2FP.F16.F32.PACK_AB R75, RZ, R75 ;  /* 0x0000004bff4b723e */ /* 0x000fe200000000ff */
[-C--:B------:R-:W-:Y:S01]  /*5b00*/  FMUL R86, R86, R88.reuse ;  /* 0x0000005856567220 */ /* 0x080fe20000400000 */
[----:B------:R-:W-:Y:S01]  /*5b10*/  ISETP.GT.AND P5, PT, R4, 0x28, PT ;  /* 0x000000280400780c */ /* 0x000fe20003fa4270 */
[----:B------:R-:W-:Y:S01]  /*5b20*/  FMUL R87, R87, R88 ;  /* 0x0000005857577220 */ /* 0x000fe20000400000 */
[----:B------:R-:W-:Y:S01]  /*5b30*/  F2FP.F16.F32.PACK_AB R76, RZ, R76 ;  /* 0x0000004cff4c723e */ /* 0x000fe200000000ff */
[-C--:B------:R-:W-:Y:S01]  /*5b40*/  FMUL R24, R24, R88.reuse ;  /* 0x0000005818187220 */ /* 0x080fe20000400000 */
[----:B------:R-:W-:Y:S01]  /*5b50*/  ISETP.GT.AND P4, PT, R4, 0x29, PT ;  /* 0x000000290400780c */ /* 0x000fe20003f84270 */
[-C--:B------:R-:W-:Y:S01]  /*5b60*/  FMUL R25, R25, R88.reuse ;  /* 0x0000005819197220 */ /* 0x080fe20000400000 */
[----:B------:R-:W-:Y:S01]  /*5b70*/  F2FP.F16.F32.PACK_AB R77, RZ, R77 ;  /* 0x0000004dff4d723e */ /* 0x000fe200000000ff */
[----:B------:R-:W-:Y:S01]  /*5b80*/  FMUL R26, R26, R88 ;  /* 0x000000581a1a7220 */ /* 0x000fe20000400000 */
[----:B------:R-:W-:Y:S01]  /*5b90*/  F2FP.F16.F32.PACK_AB R78, RZ, R78 ;  /* 0x0000004eff4e723e */ /* 0x000fe200000000ff */
[----:B------:R-:W-:Y:S01]  /*5ba0*/  @P0 STG.E.U16 desc[UR38][R10.64+0x22], R65 ;  /* 0x000022410a000986 */ /* 0x000fe2000c101526 */
[----:B------:R-:W-:Y:S01]  /*5bb0*/  ISETP.GT.AND P0, PT, R3, 0x8, P3 ;  /* 0x000000080300780c */ /* 0x000fe20001f04270 */
[-C--:B------:R-:W-:Y:S01]  /*5bc0*/  FMUL R27, R27, R88.reuse ;  /* 0x000000581b1b7220 */ /* 0x080fe20000400000 */
[----:B------:R-:W-:Y:S01]  /*5bd0*/  F2FP.F16.F32.PACK_AB R79, RZ, R79 ;  /* 0x0000004fff4f723e */ /* 0x000fe200000000ff */
[-C--:B------:R-:W-:Y:S01]  /*5be0*/  FMUL R28, R28, R88.reuse ;  /* 0x000000581c1c7220 */ /* 0x080fe20000400000 */
[----:B------:R-:W-:Y:S01]  /*5bf0*/  ISETP.GT.AND P3, PT, R4, 0x30, PT ;  /* 0x000000300400780c */ /* 0x000fe20003f64270 */
        /* <DEDUP_REMOVED lines=8> */
[----:B------:R-:W-:Y:S01]  /*5c80*/  @P0 STG.E.U16 desc[UR38][R8.64+0x20], R66 ;  /* 0x0000204208000986 */ /* 0x000fe2000c101526 */
[----:B------:R-:W-:Y:S01]  /*5c90*/  ISETP.GT.AND P0, PT, R3, 0x8, P2 ;  /* 0x000000080300780c */ /* 0x000fe20001704270 */
[-C--:B------:R-:W-:Y:S01]  /*5ca0*/  FMUL R33, R33, R88.reuse ;  /* 0x0000005821217220 */ /* 0x080fe20000400000 */
[----:B------:R-:W-:Y:S01]  /*5cb0*/  ISETP.GT.AND P2, PT, R4, 0x18, PT ;  /* 0x000000180400780c */ /* 0x000fe20003f44270 */
[----:B------:R-:W-:Y:S01]  /*5cc0*/  FMUL R34, R34, R88 ;  /* 0x0000005822227220 */ /* 0x000fe20000400000 */
[----:B------:R-:W-:Y:S01]  /*5cd0*/  F2FP.F16.F32.PACK_AB R84, RZ, R84 ;  /* 0x00000054ff54723e */ /* 0x000fe200000000ff */
[-C--:B------:R-:W-:Y:S01]  /*5ce0*/  FMUL R35, R35, R88.reuse ;  /* 0x0000005823237220 */ /* 0x080fe20000400000 */
[----:B------:R-:W-:Y:S01]  /*5cf0*/  P2R R5, PR, RZ, 0x20 ;  /* 0x00000020ff057803 */ /* 0x000fe20000000000 */
[-C--:B------:R-:W-:Y:S01]  /*5d00*/  FMUL R36, R36, R88.reuse ;  /* 0x0000005824247220 */ /* 0x080fe20000400000 */
[----:B------:R-:W-:Y:S01]  /*5d10*/  F2FP.F16.F32.PACK_AB R85, RZ, R85 ;  /* 0x00000055ff55723e */ /* 0x000fe200000000ff */
[----:B------:R-:W-:Y:S01]  /*5d20*/  FMUL R37, R37, R88 ;  /* 0x0000005825257220 */ /* 0x000fe20000400000 */
[----:B------:R-:W-:Y:S01]  /*5d30*/  F2FP.F16.F32.PACK_AB R86, RZ, R86 ;  /* 0x00000056ff56723e */ /* 0x000fe200000000ff */
[-C--:B------:R-:W-:Y:S01]  /*5d40*/  FMUL R38, R38, R88.reuse ;  /* 0x0000005826267220 */ /* 0x080fe20000400000 */
[----:B------:R-:W-:Y:S01]  /*5d50*/  F2FP.F16.F32.PACK_AB R87, RZ, R87 ;  /* 0x00000057ff57723e */ /* 0x000fe200000000ff */
[----:B------:R-:W-:Y:S01]  /*5d60*/  @P0 STG.E.U16 desc[UR38][R8.64+0x22], R67 ;  /* 0x0000224308000986 */ /* 0x000fe2000c101526 */
[----:B------:R-:W-:Y:S01]  /*5d70*/  ISETP.GT.AND P0, PT, R3, RZ, P2 ;  /* 0x000000ff0300720c */ /* 0x000fe20001704270 */
        /* <DEDUP_REMOVED lines=36> */
[----:B------:R-:W-:Y:S01]  /*5fc0*/  FMUL R55, R55, R88 ;  /* 0x0000005837377220 */ /* 0x000fe20000400000 */
[----:B------:R-:W-:-:S02]  /*5fd0*/  F2FP.F16.F32.PACK_AB R39, RZ, R39 ;  /* 0x00000027ff27723e */ /* 0x000fc400000000ff */
[----:B------:R-:W-:Y:S01]  /*5fe0*/  F2FP.F16.F32.PACK_AB R40, RZ, R40 ;  /* 0x00000028ff28723e */ /* 0x000fe200000000ff */
[----:B------:R-:W-:Y:S01]  /*5ff0*/  @P0 STG.E.U16 desc[UR38][R8.64+0x30], R70 ;  /* 0x0000304608000986 */ /* 0x000fe2000c101526 */
[----:B------:R-:W-:Y:S02]  /*6000*/  ISETP.GT.AND P0, PT, R3, 0x8, P1 ;  /* 0x000000080300780c */ /* 0x000fe40000f04270 */
[----:B------:R-:W-:Y:S02]  /*6010*/  ISETP.GT.AND P1, PT, R4, 0x21, PT ;  /* 0x000000210400780c */ /* 0x000fe40003f24270 */
[----:B------:R-:W-:Y:S02]  /*6020*/  F2FP.F16.F32.PACK_AB R41, RZ, R41 ;  /* 0x00000029ff29723e */ /* 0x000fe400000000ff */
[----:B------:R-:W-:Y:S02]  /*6030*/  F2FP.F16.F32.PACK_AB R42, RZ, R42 ;  /* 0x0000002aff2a723e */ /* 0x000fe400000000ff */
[----:B------:R-:W-:-:S02]  /*6040*/  F2FP.F16.F32.PACK_AB R43, RZ, R43 ;  /* 0x0000002bff2b723e */ /* 0x000fc400000000ff */
[----:B------:R-:W-:Y:S02]  /*6050*/  F2FP.F16.F32.PACK_AB R44, RZ, R44 ;  /* 0x0000002cff2c723e */ /* 0x000fe400000000ff */
[----:B------:R-:W-:Y:S01]  /*6060*/  F2FP.F16.F32.PACK_AB R45, RZ, R45 ;  /* 0x0000002dff2d723e */ /* 0x000fe200000000ff */
[----:B------:R-:W-:Y:S01]  /*6070*/  @P0 STG.E.U16 desc[UR38][R8.64+0x32], R71 ;  /* 0x0000324708000986 */ /* 0x000fe2000c101526 */
[----:B------:R-:W-:Y:S02]  /*6080*/  ISETP.GT.AND P0, PT, R3, RZ, P2 ;  /* 0x000000ff0300720c */ /* 0x000fe40001704270 */
[----:B------:R-:W-:Y:S02]  /*6090*/  F2FP.F16.F32.PACK_AB R46, RZ, R46 ;  /* 0x0000002eff2e723e */ /* 0x000fe400000000ff */
[----:B------:R-:W-:Y:S02]  /*60a0*/  F2FP.F16.F32.PACK_AB R47, RZ, R47 ;  /* 0x0000002fff2f723e */ /* 0x000fe400000000ff */
[----:B------:R-:W-:-:S02]  /*60b0*/  F2FP.F16.F32.PACK_AB R48, RZ, R48 ;  /* 0x00000030ff30723e */ /* 0x000fc400000000ff */
[----:B------:R-:W-:Y:S02]  /*60c0*/  F2FP.F16.F32.PACK_AB R49, RZ, R49 ;  /* 0x00000031ff31723e */ /* 0x000fe400000000ff */
[----:B------:R-:W-:Y:S02]  /*60d0*/  F2FP.F16.F32.PACK_AB R50, RZ, R50 ;  /* 0x00000032ff32723e */ /* 0x000fe400000000ff */
[----:B------:R-:W-:Y:S01]  /*60e0*/  F2FP.F16.F32.PACK_AB R51, RZ, R51 ;  /* 0x00000033ff33723e */ /* 0x000fe200000000ff */
[----:B------:R-:W-:Y:S01]  /*60f0*/  @P0 STG.E.U16 desc[UR38][R10.64+0x40], R72 ;  /* 0x000040480a000986 */ /* 0x000fe2000c101526 */
[----:B------:R-:W-:Y:S02]  /*6100*/  ISETP.GT.AND P0, PT, R3, RZ, P1 ;  /* 0x000000ff0300720c */ /* 0x000fe40000f04270 */
[----:B------:R-:W-:Y:S02]  /*6110*/  F2FP.F16.F32.PACK_AB R52, RZ, R52 ;  /* 0x00000034ff34723e */ /* 0x000fe400000000ff */
[----:B------:R-:W-:-:S02]  /*6120*/  F2FP.F16.F32.PACK_AB R53, RZ, R53 ;  /* 0x00000035ff35723e */ /* 0x000fc400000000ff */
[----:B------:R-:W-:Y:S02]  /*6130*/  F2FP.F16.F32.PACK_AB R54, RZ, R54 ;  /* 0x00000036ff36723e */ /* 0x000fe400000000ff */
[----:B------:R-:W-:-:S05]  /*6140*/  F2FP.F16.F32.PACK_AB R55, RZ, R55 ;  /* 0x00000037ff37723e */ /* 0x000fca00000000ff */
[----:B------:R-:W-:Y:S01]  /*6150*/  @P0 STG.E.U16 desc[UR38][R10.64+0x42], R73 ;  /* 0x000042490a000986 */ /* 0x000fe2000c101526 */
[----:B------:R-:W-:Y:S02]  /*6160*/  ISETP.GT.AND P0, PT, R3, 0x8, P2 ;  /* 0x000000080300780c */ /* 0x000fe40001704270 */
[----:B------:R-:W-:-:S11]  /*6170*/  ISETP.GT.AND P2, PT, R4, 0x38, PT ;  /* 0x000000380400780c */ /* 0x000fd60003f44270 */
[----:B------:R-:W-:Y:S01]  /*6180*/  @P0 STG.E.U16 desc[UR38][R8.64+0x40], R74 ;  /* 0x0000404a08000986 */ /* 0x000fe2000c101526 */
[----:B------:R-:W-:-:S13]  /*6190*/  ISETP.GT.AND P0, PT, R3, 0x8, P1 ;  /* 0x000000080300780c */ /* 0x000fda0000f04270 */
[----:B------:R-:W-:Y:S01]  /*61a0*/  @P0 STG.E.U16 desc[UR38][R8.64+0x42], R75 ;  /* 0x0000424b08000986 */ /* 0x000fe2000c101526 */
[----:B------:R-:W-:-:S13]  /*61b0*/  ISETP.GT.AND P0, PT, R3, RZ, P5 ;  /* 0x000000ff0300720c */ /* 0x000fda0002f04270 */
[----:B------:R-:W-:Y:S01]  /*61c0*/  @P0 STG.E.U16 desc[UR38][R10.64+0x50], R76 ;  /* 0x0000504c0a000986 */ /* 0x000fe2000c101526 */
[----:B------:R-:W-:-:S13]  /*61d0*/  ISETP.GT.AND P0, PT, R3, RZ, P4 ;  /* 0x000000ff0300720c */ /* 0x000fda0002704270 */
[----:B------:R-:W-:Y:S01]  /*61e0*/  @P0 STG.E.U16 desc[UR38][R10.64+0x52], R77 ;  /* 0x0000524d0a000986 */ /* 0x000fe2000c101526 */
[----:B------:R-:W-:-:S13]  /*61f0*/  ISETP.GT.AND P0, PT, R3, 0x8, P5 ;  /* 0x000000080300780c */ /* 0x000fda0002f04270 */
[----:B------:R-:W-:Y:S01]  /*6200*/  @P0 STG.E.U16 desc[UR38][R8.64+0x50], R78 ;  /* 0x0000504e08000986 */ /* 0x000fe2000c101526 */
[----:B------:R-:W-:-:S13]  /*6210*/  ISETP.GT.AND P0, PT, R3, 0x8, P4 ;  /* 0x000000080300780c */ /* 0x000fda0002704270 */
[----:B------:R-:W-:Y:S01]  /*6220*/  @P0 STG.E.U16 desc[UR38][R8.64+0x52], R79 ;  /* 0x0000524f08000986 */ /* 0x000fe2000c101526 */
[----:B------:R-:W-:-:S13]  /*6230*/  ISETP.GT.AND P0, PT, R3, RZ, P3 ;  /* 0x000000ff0300720c */ /* 0x000fda0001f04270 */
[----:B------:R-:W-:Y:S01]  /*6240*/  @P0 STG.E.U16 desc[UR38][R10.64+0x60], R80 ;  /* 0x000060500a000986 */ /* 0x000fe2000c101526 */
[----:B------:R-:W-:-:S04]  /*6250*/  ISETP.GT.AND P0, PT, R4, 0x31, PT ;  /* 0x000000310400780c */ /* 0x000fc80003f04270 */
[----:B------:R-:W-:-:S13]  /*6260*/  ISETP.GT.AND P1, PT, R3, RZ, P0 ;  /* 0x000000ff0300720c */ /* 0x000fda0000724270 */
[----:B------:R-:W-:Y:S01]  /*6270*/  @P1 STG.E.U16 desc[UR38][R10.64+0x62], R81 ;  /* 0x000062510a001986 */ /* 0x000fe2000c101526 */
[----:B------:R-:W-:-:S13]  /*6280*/  ISETP.GT.AND P1, PT, R3, 0x8, P3 ;  /* 0x000000080300780c */ /* 0x000fda0001f24270 */
[----:B------:R-:W-:Y:S01]  /*6290*/  @P1 STG.E.U16 desc[UR38][R8.64+0x60], R82 ;  /* 0x0000605208001986 */ /* 0x000fe2000c101526 */
[----:B------:R-:W-:-:S13]  /*62a0*/  ISETP.GT.AND P1, PT, R3, 0x8, P0 ;  /* 0x000000080300780c */ /* 0x000fda0000724270 */
[----:B------:R-:W-:Y:S01]  /*62b0*/  @P1 STG.E.U16 desc[UR38][R8.64+0x62], R83 ;  /* 0x0000625308001986 */ /* 0x000fe2000c101526 */
[----:B------:R-:W-:-:S05]  /*62c0*/  IADD3 R14, P1, R19, R8, RZ ;  /* 0x00000008130e7210 */ /* 0x000fca0007f3e0ff */
[----:B------:R-:W-:Y:S01]  /*62d0*/  IMAD.X R15, R13, 0x1, R9, P1 ;  /* 0x000000010d0f7824 */ /* 0x000fe200008e0609 */
[----:B------:R-:W-:-:S13]  /*62e0*/  ISETP.GT.AND P1, PT, R3, RZ, P2 ;  /* 0x000000ff0300720c */ /* 0x000fda0001724270 */
[----:B------:R-:W-:Y:S01]  /*62f0*/  @P1 STG.E.U16 desc[UR38][R10.64+0x70], R84 ;  /* 0x000070540a001986 */ /* 0x000fe2000c101526 */
[----:B------:R-:W-:-:S05]  /*6300*/  IADD3 R20, P1, R19, R8, RZ ;  /* 0x0000000813147210 */ /* 0x000fca0007f3e0ff */
[----:B------:R-:W-:Y:S01]  /*6310*/  IMAD.X R21, R13, 0x1, R9, P1 ;  /* 0x000000010d157824 */ /* 0x000fe200008e0609 */
[----:B------:R-:W-:-:S05]  /*6320*/  IADD3 R12, P1, R19, R10, RZ ;  /* 0x0000000a130c7210 */ /* 0x000fca0007f3e0ff */
[----:B------:R-:W-:Y:S01]  /*6330*/  IMAD.X R13, R13, 0x1, R11, P1 ;  /* 0x000000010d0d7824 */ /* 0x000fe200008e060b */
[----:B------:R-:W-:-:S04]  /*6340*/  ISETP.GT.AND P1, PT, R4, 0x39, PT ;  /* 0x000000390400780c */ /* 0x000fc80003f24270 */
[----:B------:R-:W-:-:S13]  /*6350*/  ISETP.GT.AND P5, PT, R3, RZ, P1 ;  /* 0x000000ff0300720c */ /* 0x000fda0000fa4270 */
[----:B------:R-:W-:Y:S01]  /*6360*/  @P5 STG.E.U16 desc[UR38][R10.64+0x72], R85 ;  /* 0x000072550a005986 */ /* 0x000fe2000c101526 */
[----:B------:R-:W-:-:S13]  /*6370*/  ISETP.GT.AND P5, PT, R3, 0x8, P2 ;  /* 0x000000080300780c */ /* 0x000fda00017a4270 */
[----:B------:R-:W-:Y:S01]  /*6380*/  @P5 STG.E.U16 desc[UR38][R8.64+0x70], R86 ;  /* 0x0000705608005986 */ /* 0x000fe2000c101526 */
[----:B------:R-:W-:-:S13]  /*6390*/  ISETP.GT.AND P5, PT, R3, 0x8, P1 ;  /* 0x000000080300780c */ /* 0x000fda0000fa4270 */
[----:B------:R0:W-:Y:S01]  /*63a0*/  @P5 STG.E.U16 desc[UR38][R8.64+0x72], R87 ;  /* 0x0000725708005986 */ /* 0x0001e2000c101526 */
[C---:B------:R-:W-:Y:S02]  /*63b0*/  ISETP.GT.AND P5, PT, R3.reuse, 0x80, P6 ;  /* 0x000000800300780c */ /* 0x040fe400037a4270 */
[----:B------:R-:W-:-:S11]  /*63c0*/  ISETP.GT.AND P6, PT, R3, 0x88, P6 ;  /* 0x000000880300780c */ /* 0x000fd600037c4270 */
[----:B------:R-:W-:Y:S01]  /*63d0*/  @P5 STG.E.U16 desc[UR38][R12.64], R24 ;  /* 0x000000180c005986 */ /* 0x000fe2000c101526 */
[----:B------:R-:W-:-:S04]  /*63e0*/  ISETP.GT.AND P5, PT, R4, 0x1, PT ;  /* 0x000000010400780c */ /* 0x000fc80003fa4270 */
[----:B------:R-:W-:-:S13]  /*63f0*/  ISETP.GT.AND P5, PT, R3, 0x80, P5 ;  /* 0x000000800300780c */ /* 0x000fda0002fa4270 */
[----:B0-----:R-:W-:Y:S02]  /*6400*/  @P5 IMAD.MOV.U32 R8, RZ, RZ, R12 ;  /* 0x000000ffff085224 */ /* 0x001fe400078e000c */
[----:B------:R-:W-:-:S05]  /*6410*/  @P5 IMAD.MOV.U32 R9, RZ, RZ, R13 ;  /* 0x000000ffff095224 */ /* 0x000fca00078e000d */
[----:B------:R0:W-:Y:S01]  /*6420*/  @P5 STG.E.U16 desc[UR38][R8.64+0x2], R25 ;  /* 0x0000021908005986 */ /* 0x0001e2000c101526 */
[----:B------:R-:W-:-:S03]  /*6430*/  ISETP.NE.AND P5, PT, R5, RZ, PT ;  /* 0x000000ff0500720c */ /* 0x000fc60003fa5270 */
[----:B------:R-:W-:Y:S01]  /*6440*/  @P6 STG.E.U16 desc[UR38][R14.64], R26 ;  /* 0x0000001a0e006986 */ /* 0x000fe2000c101526 */
[----:B------:R-:W-:-:S04]  /*6450*/  ISETP.GT.AND P6, PT, R4, 0x1, PT ;  /* 0x000000010400780c */ /* 0x000fc80003fc4270 */
[----:B------:R-:W-:-:S13]  /*6460*/  ISETP.GT.AND P6, PT, R3, 0x88, P6 ;  /* 0x000000880300780c */ /* 0x000fda00037c4270 */
[----:B------:R-:W-:Y:S01]  /*6470*/  @P6 STG.E.U16 desc[UR38][R20.64+0x2], R27 ;  /* 0x0000021b14006986 */ /* 0x000fe2000c101526 */
[----:B------:R-:W-:-:S04]  /*6480*/  ISETP.GT.AND P6, PT, R4, 0x8, PT ;  /* 0x000000080400780c */ /* 0x000fc80003fc4270 */
[----:B------:R-:W-:-:S13]  /*6490*/  ISETP.GT.AND P6, PT, R3, 0x80, P6 ;  /* 0x000000800300780c */ /* 0x000fda00037c4270 */
[----:B0-----:R-:W-:Y:S02]  /*64a0*/  @P6 IMAD.MOV.U32 R8, RZ, RZ, R12 ;  /* 0x000000ffff086224 */ /* 0x001fe400078e000c */
[----:B------:R-:W-:-:S05]  /*64b0*/  @P6 IMAD.MOV.U32 R9, RZ, RZ, R13 ;  /* 0x000000ffff096224 */ /* 0x000fca00078e000d */
[----:B------:R0:W-:Y:S01]  /*64c0*/  @P6 STG.E.U16 desc[UR38][R8.64+0x10], R28 ;  /* 0x0000101c08006986 */ /* 0x0001e2000c101526 */
[----:B------:R-:W-:-:S04]  /*64d0*/  ISETP.GT.AND P6, PT, R4, 0x9, PT ;  /* 0x000000090400780c */ /* 0x000fc80003fc4270 */
[----:B------:R-:W-:-:S13]  /*64e0*/  ISETP.GT.AND P6, PT, R3, 0x80, P6 ;  /* 0x000000800300780c */ /* 0x000fda00037c4270 */
[----:B0-----:R-:W-:Y:S02]  /*64f0*/  @P6 IMAD.MOV.U32 R8, RZ, RZ, R12 ;  /* 0x000000ffff086224 */ /* 0x001fe400078e000c */
[----:B------:R-:W-:-:S05]  /*6500*/  @P6 IMAD.MOV.U32 R9, RZ, RZ, R13 ;  /* 0x000000ffff096224 */ /* 0x000fca00078e000d */
[----:B------:R0:W-:Y:S01]  /*6510*/  @P6 STG.E.U16 desc[UR38][R8.64+0x12], R29 ;  /* 0x0000121d08006986 */ /* 0x0001e2000c101526 */
[----:B------:R-:W-:-:S04]  /*6520*/  ISETP.GT.AND P6, PT, R4, 0x8, PT ;  /* 0x000000080400780c */ /* 0x000fc80003fc4270 */
[----:B------:R-:W-:-:S13]  /*6530*/  ISETP.GT.AND P6, PT, R3, 0x88, P6 ;  /* 0x000000880300780c */ /* 0x000fda00037c4270 */
        /* <DEDUP_REMOVED lines=45> */
[----:B------:R-:W-:Y:S01]  /*6810*/  @P6 STG.E.U16 desc[UR38][R8.64+0x42], R41 ;  /* 0x0000422908006986 */ /* 0x000fe2000c101526 */
[----:B------:R-:W-:-:S04]  /*6820*/  ISETP.GT.AND P6, PT, R4, 0x20, PT ;  /* 0x000000200400780c */ /* 0x000fc80003fc4270 */
[----:B------:R-:W-:-:S13]  /*6830*/  ISETP.GT.AND P6, PT, R3, 0x88, P6 ;  /* 0x000000880300780c */ /* 0x000fda00037c4270 */
[----:B------:R-:W-:Y:S01]  /*6840*/  @P6 STG.E.U16 desc[UR38][R6.64+0x40], R42 ;  /* 0x0000402a06006986 */ /* 0x000fe2000c101526 */
[----:B------:R-:W-:-:S04]  /*6850*/  ISETP.GT.AND P6, PT, R4, 0x21, PT ;  /* 0x000000210400780c */ /* 0x000fc80003fc4270 */
[----:B------:R-:W-:-:S13]  /*6860*/  ISETP.GT.AND P6, PT, R3, 0x88, P6 ;  /* 0x000000880300780c */ /* 0x000fda00037c4270 */
[----:B------:R-:W-:Y:S02]  /*6870*/  @P6 IMAD.MOV.U32 R4, RZ, RZ, R6 ;  /* 0x000000ffff046224 */ /* 0x000fe400078e0006 */
[----:B------:R-:W-:-:S05]  /*6880*/  @P6 IMAD.MOV.U32 R5, RZ, RZ, R7 ;  /* 0x000000ffff056224 */ /* 0x000fca00078e0007 */
[----:B------:R0:W-:Y:S01]  /*6890*/  @P6 STG.E.U16 desc[UR38][R4.64+0x42], R43 ;  /* 0x0000422b04006986 */ /* 0x0001e2000c101526 */
[C---:B------:R-:W-:Y:S02]  /*68a0*/  ISETP.GT.AND P6, PT, R3.reuse, 0x80, P5 ;  /* 0x000000800300780c */ /* 0x040fe40002fc4270 */
[----:B------:R-:W-:-:S11]  /*68b0*/  ISETP.GT.AND P5, PT, R3, 0x88, P5 ;  /* 0x000000880300780c */ /* 0x000fd60002fa4270 */
[----:B0-----:R-:W-:Y:S02]  /*68c0*/  @P6 IMAD.MOV.U32 R4, RZ, RZ, R12 ;  /* 0x000000ffff046224 */ /* 0x001fe400078e000c */
[----:B------:R-:W-:-:S05]  /*68d0*/  @P6 IMAD.MOV.U32 R5, RZ, RZ, R13 ;  /* 0x000000ffff056224 */ /* 0x000fca00078e000d */
[----:B------:R0:W-:Y:S01]  /*68e0*/  @P6 STG.E.U16 desc[UR38][R4.64+0x50], R44 ;  /* 0x0000502c04006986 */ /* 0x0001e2000c101526 */
[C---:B------:R-:W-:Y:S02]  /*68f0*/  ISETP.GT.AND P6, PT, R3.reuse, 0x80, P4 ;  /* 0x000000800300780c */ /* 0x040fe400027c4270 */
[----:B------:R-:W-:-:S11]  /*6900*/  ISETP.GT.AND P4, PT, R3, 0x88, P4 ;  /* 0x000000880300780c */ /* 0x000fd60002784270 */
[----:B0-----:R-:W-:Y:S02]  /*6910*/  @P6 IMAD.MOV.U32 R4, RZ, RZ, R12 ;  /* 0x000000ffff046224 */ /* 0x001fe400078e000c */
[----:B------:R-:W-:-:S05]  /*6920*/  @P6 IMAD.MOV.U32 R5, RZ, RZ, R13 ;  /* 0x000000ffff056224 */ /* 0x000fca00078e000d */
[----:B------:R0:W-:Y:S02]  /*6930*/  @P6 STG.E.U16 desc[UR38][R4.64+0x52], R45 ;  /* 0x0000522d04006986 */ /* 0x0001e4000c101526 */
[----:B0-----:R-:W-:Y:S02]  /*6940*/  @P5 IMAD.MOV.U32 R4, RZ, RZ, R6 ;  /* 0x000000ffff045224 */ /* 0x001fe400078e0006 */
[----:B------:R-:W-:-:S05]  /*6950*/  @P5 IMAD.MOV.U32 R5, RZ, RZ, R7 ;  /* 0x000000ffff055224 */ /* 0x000fca00078e0007 */
[----:B------:R0:W-:Y:S01]  /*6960*/  @P5 STG.E.U16 desc[UR38][R4.64+0x50], R46 ;  /* 0x0000502e04005986 */ /* 0x0001e2000c101526 */
[C---:B------:R-:W-:Y:S02]  /*6970*/  ISETP.GT.AND P5, PT, R3.reuse, 0x80, P3 ;  /* 0x000000800300780c */ /* 0x040fe40001fa4270 */
[----:B------:R-:W-:Y:S01]  /*6980*/  ISETP.GT.AND P3, PT, R3, 0x88, P3 ;  /* 0x000000880300780c */ /* 0x000fe20001f64270 */
        /* <DEDUP_REMOVED lines=17> */
[----:B------:R0:W-:Y:S02]  /*6aa0*/  @P3 STG.E.U16 desc[UR38][R4.64+0x60], R50 ;  /* 0x0000603204003986 */ /* 0x0001e4000c101526 */
[----:B0-----:R-:W-:Y:S02]  /*6ab0*/  @P0 IMAD.MOV.U32 R4, RZ, RZ, R6 ;  /* 0x000000ffff040224 */ /* 0x001fe400078e0006 */
[----:B------:R-:W-:-:S05]  /*6ac0*/  @P0 IMAD.MOV.U32 R5, RZ, RZ, R7 ;  /* 0x000000ffff050224 */ /* 0x000fca00078e0007 */
[----:B------:R0:W-:Y:S02]  /*6ad0*/  @P0 STG.E.U16 desc[UR38][R4.64+0x62], R51 ;  /* 0x0000623304000986 */ /* 0x0001e4000c101526 */
[----:B0-----:R-:W-:Y:S02]  /*6ae0*/  @P5 IMAD.MOV.U32 R4, RZ, RZ, R12 ;  /* 0x000000ffff045224 */ /* 0x001fe400078e000c */
[----:B------:R-:W-:-:S05]  /*6af0*/  @P5 IMAD.MOV.U32 R5, RZ, RZ, R13 ;  /* 0x000000ffff055224 */ /* 0x000fca00078e000d */
[----:B------:R0:W-:Y:S04]  /*6b00*/  @P5 STG.E.U16 desc[UR38][R4.64+0x70], R52 ;  /* 0x0000703404005986 */ /* 0x0001e8000c101526 */
[----:B------:R1:W-:Y:S01]  /*6b10*/  @P4 STG.E.U16 desc[UR38][R12.64+0x72], R53 ;  /* 0x000072350c004986 */ /* 0x0003e2000c101526 */
[----:B0-----:R-:W-:Y:S02]  /*6b20*/  @P2 IMAD.MOV.U32 R4, RZ, RZ, R6 ;  /* 0x000000ffff042224 */ /* 0x001fe400078e0006 */
[----:B------:R-:W-:-:S05]  /*6b30*/  @P2 IMAD.MOV.U32 R5, RZ, RZ, R7 ;  /* 0x000000ffff052224 */ /* 0x000fca00078e0007 */
[----:B------:R1:W-:Y:S04]  /*6b40*/  @P2 STG.E.U16 desc[UR38][R4.64+0x70], R54 ;  /* 0x0000703604002986 */ /* 0x0003e8000c101526 */
[----:B------:R1:W-:Y:S02]  /*6b50*/  @P1 STG.E.U16 desc[UR38][R6.64+0x72], R55 ;  /* 0x0000723706001986 */ /* 0x0003e4000c101526 */
.L_x_153:
[----:B------:R-:W-:Y:S05]  /*6b60*/  BSYNC B0 ;  /* 0x0000000000007941 */ /* 0x000fea0003800000 */
.L_x_29:
[----:B------:R-:W-:Y:S01]  /*6b70*/  IADD3 R16, P0, R16, UR36, RZ ;  /* 0x0000002410107c10 */ /* 0x000fe2000ff1e0ff */
[----:B------:R-:W-:Y:S01]  /*6b80*/  ULDC.64 UR4, c[0x0][0x650] ;  /* 0x0001940000047ab9 */ /* 0x000fe20000000a00 */
[----:B------:R-:W-:Y:S01]  /*6b90*/  PRMT R3, RZ, 0x7610, R3 ;  /* 0x00007610ff037816 */ /* 0x000fe20000000003 */
[----:B------:R-:W-:Y:S01]  /*6ba0*/  IMAD.MOV.U32 R100, RZ, RZ, -0x1 ;  /* 0xffffffffff647424 */ /* 0x000fe200078e00ff */
[----:B------:R-:W-:Y:S01]  /*6bb0*/  IADD3.X R17, R17, UR42, RZ, P0, !PT ;  /* 0x0000002a11117c10 */ /* 0x000fe200087fe4ff */
[----:B------:R-:W-:Y:S01]  /*6bc0*/  IMAD.MOV.U32 R19, RZ, RZ, -0x1 ;  /* 0xffffffffff137424 */ /* 0x000fe200078e00ff */
[----:B------:R-:W-:-:S04]  /*6bd0*/  ISETP.GE.U32.AND P0, PT, R16, UR4, PT ;  /* 0x0000000410007c0c */ /* 0x000fc8000bf06070 */
[----:B------:R-:W-:-:S13]  /*6be0*/  ISETP.GE.U32.AND.EX P0, PT, R17, UR5, PT, P0 ;  /* 0x0000000511007c0c */ /* 0x000fda000bf06100 */
[----:B------:R-:W-:Y:S05]  /*6bf0*/  @P0 BRA `(.L_x_154) ;  /* 0x0000000400500947 */ /* 0x000fea0003800000 */
[----:B0-----:R-:W0:Y:S01]  /*6c00*/  LDC.64 R10, c[0x0][0x628] ;  /* 0x00018a00ff0a7b82 */ /* 0x001e220000000a00 */
[----:B-1----:R-:W1:Y:S01]  /*6c10*/  S2R R12, SR_CTAID.X ;  /* 0x00000000000c7919 */ /* 0x002e620000002500 */
[----:B----4-:R-:W-:Y:S02]  /*6c20*/  IMAD.MOV.U32 R8, RZ, RZ, R16 ;  /* 0x000000ffff087224 */ /* 0x010fe400078e0010 */
[----:B------:R-:W-:Y:S01]  /*6c30*/  IMAD.MOV.U32 R9, RZ, RZ, R17 ;  /* 0x000000ffff097224 */ /* 0x000fe200078e0011 */
[----:B------:R-:W4:Y:S03]  /*6c40*/  S2R R20, SR_CTAID.Y ;  /* 0x0000000000147919 */ /* 0x000f260000002600 */
[----:B------:R-:W1:Y:S08]  /*6c50*/  LDC R0, c[0x0][0x630] ;  /* 0x00018c00ff007b82 */ /* 0x000e700000000800 */
[----:B------:R-:W1:Y:S01]  /*6c60*/  LDC.64 R14, c[0x0][0x620] ;  /* 0x00018800ff0e7b82 */ /* 0x000e620000000a00 */
[----:B0-----:R-:W-:-:S04]  /*6c70*/  ISETP.NE.U32.AND P0, PT, R10, RZ, PT ;  /* 0x000000ff0a00720c */ /* 0x001fc80003f05070 */
[----:B------:R-:W-:-:S13]  /*6c80*/  ISETP.NE.AND.EX P0, PT, R11, RZ, PT, P0 ;  /* 0x000000ff0b00720c */ /* 0x000fda0003f05300 */
[----:B-1--4-:R-:W-:Y:S05]  /*6c90*/  @!P0 BRA `(.L_x_155) ;  /* 0x0000000000288947 */ /* 0x012fea0003800000 */
        /* <DEDUP_REMOVED lines=10> */
.L_x_155:
[-CC-:B------:R-:W-:Y:S01]  /*6d40*/  SHF.R.U64 R19, R8, R0.reuse, R9.reuse ;  /* 0x0000000008137219 */ /* 0x180fe20000001209 */
[----:B------:R-:W0:Y:S01]  /*6d50*/  LDC.64 R26, c[0x0][0x640] ;  /* 0x00019000ff1a7b82 */ /* 0x000e220000000a00 */
[----:B------:R-:W-:Y:S01]  /*6d60*/  SHF.R.U32.HI R0, RZ, R0, R9 ;  /* 0x00000000ff007219 */ /* 0x000fe20000011609 */
[----:B------:R-:W-:Y:S01]  /*6d70*/  ULDC UR4, c[0x0][0x150] ;  /* 0x0000540000047ab9 */ /* 0x000fe20000000800 */
[----:B------:R-:W-:Y:S02]  /*6d80*/  IADD3 R3, P0, RZ, -R19, RZ ;  /* 0x80000013ff037210 */ /* 0x000fe40007f1e0ff */
[----:B------:R-:W-:-:S03]  /*6d90*/  I2FP.F32.U32 R7, R12 ;  /* 0x0000000c00077245 */ /* 0x000fc60000201000 */
[----:B------:R-:W1:Y:S01]  /*6da0*/  LDC R6, c[0x0][0x618] ;  /* 0x00018600ff067b82 */ /* 0x000e620000000800 */
[----:B------:R-:W-:Y:S02]  /*6db0*/  IMAD.X R5, RZ, RZ, ~R0, P0 ;  /* 0x000000ffff057224 */ /* 0x000fe400000e0e00 */
[----:B------:R-:W-:Y:S01]  /*6dc0*/  FMUL R7, R7, UR4 ;  /* 0x0000000407077c20 */ /* 0x000fe20008400000 */
[----:B------:R-:W-:Y:S01]  /*6dd0*/  ULDC UR4, c[0x0][0x154] ;  /* 0x0000550000047ab9 */ /* 0x000fe20000000800 */
[-C--:B------:R-:W-:Y:S02]  /*6de0*/  IMAD R0, R5, R14.reuse, RZ ;  /* 0x0000000e05007224 */ /* 0x080fe400078e02ff */
[C---:B------:R-:W-:Y:S01]  /*6df0*/  IMAD.WIDE.U32 R4, R3.reuse, R14, R16 ;  /* 0x0000000e03047225 */ /* 0x040fe200078e0010 */
[----:B------:R-:W4:Y:S01]  /*6e00*/  LDC R8, c[0x0][0x608] ;  /* 0x00018200ff087b82 */ /* 0x000f220000000800 */
[----:B------:R-:W2:Y:S02]  /*6e10*/  F2I.U32.TRUNC.NTZ R7, R7 ;  /* 0x0000000700077305 */ /* 0x000ea4000020f000 */
[----:B------:R-:W-:Y:S01]  /*6e20*/  IMAD R3, R3, R15, R0 ;  /* 0x0000000f03037224 */ /* 0x000fe200078e0200 */
[----:B------:R-:W-:-:S03]  /*6e30*/  I2FP.F32.U32 R0, R20 ;  /* 0x0000001400007245 */ /* 0x000fc60000201000 */
[----:B------:R-:W-:Y:S01]  /*6e40*/  IMAD.IADD R3, R5, 0x1, R3 ;  /* 0x0000000105037824 */ /* 0x000fe200078e0203 */
[----:B------:R-:W3:Y:S01]  /*6e50*/  LDC R11, c[0x0][0x658] ;  /* 0x00019600ff0b7b82 */ /* 0x000ee20000000800 */
[----:B0-----:R-:W-:-:S04]  /*6e60*/  ISETP.NE.U32.AND P0, PT, R26, RZ, PT ;  /* 0x000000ff1a00720c */ /* 0x001fc80003f05070 */
[----:B------:R-:W-:-:S03]  /*6e70*/  ISETP.NE.AND.EX P0, PT, R27, RZ, PT, P0 ;  /* 0x000000ff1b00720c */ /* 0x000fc60003f05300 */
[----:B------:R-:W0:Y:S01]  /*6e80*/  LDC R9, c[0x0][0x144] ;  /* 0x00005100ff097b82 */ /* 0x000e220000000800 */
[-C--:B-1----:R-:W-:Y:S01]  /*6e90*/  SHF.R.U64 R10, R4, R6.reuse, R3 ;  /* 0x00000006040a7219 */ /* 0x082fe20000001203 */
[----:B--2---:R-:W-:Y:S01]  /*6ea0*/  IMAD.MOV R7, RZ, RZ, -R7 ;  /* 0x000000ffff077224 */ /* 0x004fe200078e0a07 */
[----:B------:R-:W-:Y:S01]  /*6eb0*/  SHF.R.U32.HI R3, RZ, R6, R3 ;  /* 0x00000006ff037219 */ /* 0x000fe20000011603 */
[----:B------:R-:W-:-:S04]  /*6ec0*/  FMUL R6, R0, UR4 ;  /* 0x0000000400067c20 */ /* 0x000fc80008400000 */
[----:B------:R-:W1:Y:S01]  /*6ed0*/  LDC R21, c[0x0][0x148] ;  /* 0x00005200ff157b82 */ /* 0x000e620000000800 */
[----:B------:R2:W0:Y:S01]  /*6ee0*/  F2I.U32.TRUNC.NTZ R14, R6 ;  /* 0x00000006000e7305 */ /* 0x000422000020f000 */
[-CC-:B----4-:R-:W-:Y:S02]  /*6ef0*/  SHF.R.U64 R13, R10, R8.reuse, R3.reuse ;  /* 0x000000080a0d7219 */ /* 0x190fe40000001203 */
[----:B------:R-:W-:-:S04]  /*6f00*/  SHF.R.U32.HI R0, RZ, R8, R3 ;  /* 0x00000008ff007219 */ /* 0x000fc80000011603 */
[----:B------:R-:W4:Y:S01]  /*6f10*/  LDC R24, c[0x0][0x600] ;  /* 0x00018000ff187b82 */ /* 0x000f220000000800 */
[-CC-:B---3--:R-:W-:Y:S02]  /*6f20*/  SHF.R.U64 R15, R13, R11.reuse, R0.reuse ;  /* 0x0000000b0d0f7219 */ /* 0x188fe40000001200 */
[----:B------:R-:W-:-:S03]  /*6f30*/  SHF.R.U32.HI R5, RZ, R11, R0 ;  /* 0x0000000bff057219 */ /* 0x000fc60000011600 */
[----:B------:R-:W-:Y:S02]  /*6f40*/  IMAD.MOV.U32 R4, RZ, RZ, R15 ;  /* 0x000000ffff047224 */ /* 0x000fe400078e000f */
[----:B------:R-:W3:Y:S01]  /*6f50*/  LDC R28, c[0x0][0x648] ;  /* 0x00019200ff1c7b82 */ /* 0x000ee20000000800 */
[----:B0-----:R-:W-:-:S07]  /*6f60*/  IMAD R25, R9, R7, R12 ;  /* 0x0000000709197224 */ /* 0x001fce00078e020c */
[----:B------:R-:W0:Y:S08]  /*6f70*/  LDC R29, c[0x0][0x638] ;  /* 0x00018e00ff1d7b82 */ /* 0x000e300000000800 */
[----:B------:R-:W0:Y:S01]  /*6f80*/  LDC R30, c[0x0][0x610] ;  /* 0x00018400ff1e7b82 */ /* 0x000e220000000800 */
[----:B-12-4-:R-:W-:Y:S05]  /*6f90*/  @!P0 BRA `(.L_x_156) ;  /* 0x0000000000288947 */ /* 0x016fea0003800000 */
        /* <DEDUP_REMOVED lines=10> */
.L_x_156:
[----:B------:R-:W-:Y:S01]  /*7040*/  ISETP.NE.AND P0, PT, R2, 0x1, PT ;  /* 0x000000010200780c */ /* 0x000fe20003f05270 */
[----:B------:R-:W-:Y:S01]  /*7050*/  IMAD.MOV R14, RZ, RZ, -R14 ;  /* 0x000000ffff0e7224 */ /* 0x000fe200078e0a0e */
[----:B---3--:R-:W-:Y:S01]  /*7060*/  SHF.R.U64 R3, R4, R28, R5 ;  /* 0x0000001c04037219 */ /* 0x008fe20000001205 */
[----:B------:R-:W-:Y:S01]  /*7070*/  VIADD R5, R24, 0xffffffff ;  /* 0xffffffff18057836 */ /* 0x000fe20000000000 */
[----:B------:R-:W-:-:S03]  /*7080*/  LOP3.LUT R0, R13, R98, RZ, 0xc0, !PT ;  /* 0x000000620d007212 */ /* 0x000fc600078ec0ff */
[----:B------:R-:W-:Y:S01]  /*7090*/  IMAD.MOV R4, RZ, RZ, -R3 ;  /* 0x000000ffff047224 */ /* 0x000fe200078e0a03 */
[----:B------:R-:W-:Y:S01]  /*70a0*/  LOP3.LUT R10, R10, R5, RZ, 0xc0, !PT ;  /* 0x000000050a0a7212 */ /* 0x000fe200078ec0ff */
[----:B------:R-:W-:Y:S02]  /*70b0*/  IMAD R0, R91, R3, R0 ;  /* 0x000000035b007224 */ /* 0x000fe400078e0200 */
[----:B0-----:R-:W-:Y:S02]  /*70c0*/  IMAD R3, R4, R29, R15 ;  /* 0x0000001d04037224 */ /* 0x001fe400078e020f */
[----:B------:R-:W-:Y:S02]  /*70d0*/  @P0 IMAD R25, R21, R14, R20 ;  /* 0x0000000e15190224 */ /* 0x000fe400078e0214 */
[----:B------:R-:W-:Y:S02]  /*70e0*/  IMAD R5, R3, R24, R10 ;  /* 0x0000001803057224 */ /* 0x000fe400078e020a */
[----:B------:R-:W-:-:S02]  /*70f0*/  IMAD R0, R0, R30, R25 ;  /* 0x0000001e00007224 */ /* 0x000fc400078e0219 */
[----:B------:R-:W-:-:S03]  /*7100*/  IMAD.MOV.U32 R4, RZ, RZ, 0x1 ;  /* 0x00000001ff047424 */ /* 0x000fc600078e00ff */
[----:B------:R-:W-:Y:S02]  /*7110*/  SEL R100, R5, R0, !P0 ;  /* 0x0000000005647207 */ /* 0x000fe40004000000 */
[----:B------:R-:W-:Y:S02]  /*7120*/  PRMT R3, R4, 0x7610, R3 ;  /* 0x0000761004037816 */ /* 0x000fe40000000003 */
[----:B------:R-:W-:-:S07]  /*7130*/  SEL R0, R0, R5, !P0 ;  /* 0x0000000500007207 */ /* 0x000fce0004000000 */
.L_x_154:
[----:B------:R-:W-:Y:S01]  /*7140*/  LOP3.LUT P0, RZ, R3, 0xff, RZ, 0xc0, !PT ;  /* 0x000000ff03ff7812 */ /* 0x000fe2000780c0ff */
[----:B------:R-:W-:-:S12]  /*7150*/  IMAD.MOV.U32 R107, RZ, RZ, R0 ;  /* 0x000000ffff6b7224 */ /* 0x000fd800078e0000 */
[----:B------:R-:W-:Y:S05]  /*7160*/  @P0 BRA `(.L_x_157) ;  /* 0xffffffa000600947 */ /* 0x000fea000383ffff */
[----:B------:R-:W-:Y:S05]  /*7170*/  EXIT ;  /* 0x000000000000794d */ /* 0x000fea0003800000 */
.L_x_4:
        /* <DEDUP_REMOVED lines=26> */
.L_x_159:
[--C-:B------:R-:W-:Y:S01]  /*7320*/  SHF.R.U64 R14, R12, R20, R13.reuse ;  /* 0x000000140c0e7219 */ /* 0x100fe2000000120d */
[----:B------:R-:W0:Y:S01]  /*7330*/  LDC R24, c[0x0][0x618] ;  /* 0x00018600ff187b82 */ /* 0x000e220000000800 */
[----:B------:R-:W-:Y:S01]  /*7340*/  I2FP.F32.U32 R8, R6 ;  /* 0x0000000600087245 */ /* 0x000fe20000201000 */
[----:B------:R-:W-:Y:S01]  /*7350*/  ULDC UR4, c[0x0][0x150] ;  /* 0x0000540000047ab9 */ /* 0x000fe20000000800 */
[----:B------:R-:W-:Y:S02]  /*7360*/  SHF.R.U32.HI R7, RZ, R20, R13 ;  /* 0x00000014ff077219 */ /* 0x000fe4000001160d */
[----:B------:R-:W-:Y:S01]  /*7370*/  IADD3 R11, P0, RZ, -R14, RZ ;  /* 0x8000000eff0b7210 */ /* 0x000fe20007f1e0ff */
[----:B------:R-:W-:Y:S01]  /*7380*/  FMUL R13, R8, UR4 ;  /* 0x00000004080d7c20 */ /* 0x000fe20008400000 */
[----:B------:R-:W-:Y:S01]  /*7390*/  ULDC UR4, c[0x0][0x154] ;  /* 0x0000550000047ab9 */ /* 0x000fe20000000800 */
[----:B------:R-:W1:Y:S02]  /*73a0*/  LDC.64 R26, c[0x0][0x640] ;  /* 0x00019000ff1a7b82 */ /* 0x000e640000000a00 */
[----:B------:R-:W-:-:S02]  /*73b0*/  IMAD.X R7, RZ, RZ, ~R7, P0 ;  /* 0x000000ffff077224 */ /* 0x000fc400000e0e07 */
[----:B------:R-:W2:Y:S01]  /*73c0*/  F2I.U32.TRUNC.NTZ R13, R13 ;  /* 0x0000000d000d7305 */ /* 0x000ea2000020f000 */
[----:B------:R-:W-:-:S03]  /*73d0*/  IMAD.WIDE.U32 R8, R11, R22, R16 ;  /* 0x000000160b087225 */ /* 0x000fc600078e0010 */
[----:B------:R-:W3:Y:S01]  /*73e0*/  LDC R15, c[0x0][0x144] ;  /* 0x00005100ff0f7b82 */ /* 0x000ee20000000800 */
[----:B------:R-:W-:-:S04]  /*73f0*/  IMAD R10, R7, R22, RZ ;  /* 0x00000016070a7224 */ /* 0x000fc800078e02ff */
[----:B------:R-:W-:Y:S02]  /*7400*/  IMAD R7, R11, R23, R10 ;  /* 0x000000170b077224 */ /* 0x000fe400078e020a */
[----:B------:R-:W-:Y:S01]  /*7410*/  IMAD.MOV.U32 R10, RZ, RZ, -0x1 ;  /* 0xffffffffff0a7424 */ /* 0x000fe200078e00ff */
[----:B------:R-:W4:Y:S01]  /*7420*/  LDC R20, c[0x0][0x608] ;  /* 0x00018200ff147b82 */ /* 0x000f220000000800 */
[----:B------:R-:W-:Y:S01]  /*7430*/  IMAD.IADD R7, R9, 0x1, R7 ;  /* 0x0000000109077824 */ /* 0x000fe200078e0207 */
[----:B------:R-:W-:-:S04]  /*7440*/  I2FP.F32.U32 R9, R5 ;  /* 0x0000000500097245 */ /* 0x000fc80000201000 */
[-C--:B0-----:R-:W-:Y:S01]  /*7450*/  SHF.R.U64 R12, R8, R24.reuse, R7 ;  /* 0x00000018080c7219 */ /* 0x081fe20000001207 */
[----:B--2---:R-:W-:Y:S01]  /*7460*/  IMAD.MOV R8, RZ, RZ, -R13 ;  /* 0x000000ffff087224 */ /* 0x004fe200078e0a0d */
[----:B------:R-:W0:Y:S01]  /*7470*/  LDC R11, c[0x0][0x658] ;  /* 0x00019600ff0b7b82 */ /* 0x000e220000000800 */
[----:B-1----:R-:W-:Y:S01]  /*7480*/  ISETP.NE.U32.AND P0, PT, R26, RZ, PT ;  /* 0x000000ff1a00720c */ /* 0x002fe20003f05070 */
[----:B------:R-:W-:Y:S01]  /*7490*/  FMUL R9, R9, UR4 ;  /* 0x0000000409097c20 */ /* 0x000fe20008400000 */
[----:B------:R-:W-:Y:S02]  /*74a0*/  SHF.R.U32.HI R7, RZ, R24, R7 ;  /* 0x00000018ff077219 */ /* 0x000fe40000011607 */
[----:B------:R-:W-:-:S03]  /*74b0*/  ISETP.NE.AND.EX P0, PT, R27, RZ, PT, P0 ;  /* 0x000000ff1b00720c */ /* 0x000fc60003f05300 */
[----:B------:R-:W1:Y:S01]  /*74c0*/  LDC R22, c[0x0][0x148] ;  /* 0x00005200ff167b82 */ /* 0x000e620000000800 */
[----:B---3--:R-:W-:Y:S02]  /*74d0*/  IMAD R23, R15, R8, R6 ;  /* 0x000000080f177224 */ /* 0x008fe400078e0206 */
[----:B------:R-:W-:-:S05]  /*74e0*/  IMAD.MOV.U32 R8, RZ, RZ, 0x1 ;  /* 0x00000001ff087424 */ /* 0x000fca00078e00ff */
[----:B------:R-:W2:Y:S01]  /*74f0*/  LDC R21, c[0x0][0x600] ;  /* 0x00018000ff157b82 */ /* 0x000ea20000000800 */
[-CC-:B----4-:R-:W-:Y:S02]  /*7500*/  SHF.R.U64 R15, R12, R20.reuse, R7.reuse ;  /* 0x000000140c0f7219 */ /* 0x190fe40000001207 */
[----:B------:R-:W-:Y:S02]  /*7510*/  SHF.R.U32.HI R6, RZ, R20, R7 ;  /* 0x00000014ff067219 */ /* 0x000fe40000011607 */
[----:B------:R3:W4:Y:S03]  /*7520*/  F2I.U32.TRUNC.NTZ R20, R9 ;  /* 0x0000000900147305 */ /* 0x000726000020f000 */
[----:B------:R-:W1:Y:S01]  /*7530*/  LDC R25, c[0x0][0x648] ;  /* 0x00019200ff197b82 */ /* 0x000e620000000800 */
[-C--:B0-----:R-:W-:Y:S02]  /*7540*/  SHF.R.U64 R19, R15, R11.reuse, R6 ;  /* 0x0000000b0f137219 */ /* 0x081fe40000001206 */
[----:B------:R-:W-:-:S02]  /*7550*/  SHF.L.U32 R10, R10, R11, RZ ;  /* 0x0000000b0a0a7219 */ /* 0x000fc400000006ff */
[-C--:B------:R-:W-:Y:S01]  /*7560*/  SHF.R.U32.HI R7, RZ, R11.reuse, R6 ;  /* 0x0000000bff077219 */ /* 0x080fe20000011606 */
[----:B------:R-:W-:Y:S01]  /*7570*/  IMAD.MOV.U32 R6, RZ, RZ, R19 ;  /* 0x000000ffff067224 */ /* 0x000fe200078e0013 */
[----:B------:R-:W-:Y:S01]  /*7580*/  SHF.L.U32 R24, R8, R11, RZ ;  /* 0x0000000b08187219 */ /* 0x000fe200000006ff */
[----:B------:R-:W0:Y:S01]  /*7590*/  LDC R28, c[0x0][0x638] ;  /* 0x00018e00ff1c7b82 */ /* 0x000e220000000800 */
[----:B------:R-:W-:-:S07]  /*75a0*/  LOP3.LUT R30, RZ, R10, RZ, 0x33, !PT ;  /* 0x0000000aff1e7212 */ /* 0x000fce00078e33ff */
[----:B------:R-:W0:Y:S01]  /*75b0*/  LDC R29, c[0x0][0x610] ;  /* 0x00018400ff1d7b82 */ /* 0x000e220000000800 */
[----:B---34-:R-:W-:Y:S05]  /*75c0*/  @!P0 BRA `(.L_x_160) ;  /* 0x0000000000288947 */ /* 0x018fea0003800000 */
[----:B------:R-:W3:Y:S02]  /*75d0*/  LDC R6, c[0x0][0x64c] ;  /* 0x00019300ff067b82 */ /* 0x000ee40000000800 */
[----:B---3--:R-:W-:-:S05]  /*75e0*/  IADD3 R11, P0, R19, R6, RZ ;  /* 0x00000006130b7210 */ /* 0x008fca0007f1e0ff */
        /* <DEDUP_REMOVED lines=8> */
.L_x_160:
[----:B------:R-:W-:Y:S01]  /*7670*/  ISETP.NE.AND P0, PT, R2, 0x1, PT ;  /* 0x000000010200780c */ /* 0x000fe20003f05270 */
[----:B--2---:R-:W-:Y:S01]  /*7680*/  VIADD R9, R21, 0xffffffff ;  /* 0xffffffff15097836 */ /* 0x004fe20000000000 */
[----:B-1----:R-:W-:Y:S01]  /*7690*/  SHF.R.U64 R7, R6, R25, R7 ;  /* 0x0000001906077219 */ /* 0x002fe20000001207 */
[----:B------:R-:W-:Y:S01]  /*76a0*/  IMAD.MOV R20, RZ, RZ, -R20 ;  /* 0x000000ffff147224 */ /* 0x000fe200078e0a14 */
[----:B------:R-:W-:Y:S02]  /*76b0*/  LOP3.LUT R6, R15, R30, RZ, 0xc0, !PT ;  /* 0x0000001e0f067212 */ /* 0x000fe400078ec0ff */
[----:B------:R-:W-:Y:S01]  /*76c0*/  LOP3.LUT R12, R12, R9, RZ, 0xc0, !PT ;  /* 0x000000090c0c7212 */ /* 0x000fe200078ec0ff */
[----:B------:R-:W-:Y:S02]  /*76d0*/  IMAD.MOV R8, RZ, RZ, -R7 ;  /* 0x000000ffff087224 */ /* 0x000fe400078e0a07 */
[----:B------:R-:W-:Y:S02]  /*76e0*/  IMAD R6, R24, R7, R6 ;  /* 0x0000000718067224 */ /* 0x000fe400078e0206 */
[----:B------:R-:W-:-:S02]  /*76f0*/  IMAD.MOV.U32 R9, RZ, RZ, 0x1 ;  /* 0x00000001ff097424 */ /* 0x000fc400078e00ff */
[----:B------:R-:W-:Y:S02]  /*7700*/  @P0 IMAD R23, R22, R20, R5 ;  /* 0x0000001416170224 */ /* 0x000fe400078e0205 */
[----:B0-----:R-:W-:Y:S02]  /*7710*/  IMAD R5, R8, R28, R19 ;  /* 0x0000001c08057224 */ /* 0x001fe400078e0213 */
[----:B------:R-:W-:Y:S02]  /*7720*/  IMAD R19, R6, R29, R23 ;  /* 0x0000001d06137224 */ /* 0x000fe400078e0217 */
[----:B------:R-:W-:Y:S02]  /*7730*/  IMAD R6, R5, R21, R12 ;  /* 0x0000001505067224 */ /* 0x000fe400078e020c */
[----:B------:R-:W-:-:S03]  /*7740*/  IMAD.MOV.U32 R8, RZ, RZ, R14 ;  /* 0x000000ffff087224 */ /* 0x000fc600078e000e */
[----:B------:R-:W-:Y:S02]  /*7750*/  SEL R20, R6, R19, !P0 ;  /* 0x0000001306147207 */ /* 0x000fe40004000000 */
[----:B------:R-:W-:-:S07]  /*7760*/  SEL R19, R19, R6, !P0 ;  /* 0x0000000613137207 */ /* 0x000fce0004000000 */
.L_x_158:
[----:B------:R-:W-:-:S08]  /*7770*/  NOP ;  /* 0x0000000000007918 */ /* 0x000fd00000000000 */
[----:B------:R-:W0:-:S00]  /*7780*/  USETMAXREG.DEALLOC.CTAPOOL 0x28 ;  /* 0x00000028000079c8 */ /* 0x000e0000080e0500 */
[----:B0-----:R-:W-:-:S13]  /*7790*/  ISETP.NE.AND P0, PT, R0, RZ, PT ;  /* 0x000000ff0000720c */ /* 0x001fda0003f05270 */
[----:B------:R-:W-:Y:S05]  /*77a0*/  @P0 EXIT ;  /* 0x000000000000094d */ /* 0x000fea0003800000 */
[----:B------:R-:W-:Y:S01]  /*77b0*/  LOP3.LUT P0, RZ, R9, 0xff, RZ, 0xc0, !PT ;  /* 0x000000ff09ff7812 */ /* 0x000fe2000780c0ff */
[----:B------:R-:W-:Y:S02]  /*77c0*/  IMAD.MOV.U32 R0, RZ, RZ, 0x1 ;  /* 0x00000001ff007424 */ /* 0x000fe400078e00ff */
[----:B------:R-:W-:-:S10]  /*77d0*/  IMAD.MOV.U32 R12, RZ, RZ, RZ ;  /* 0x000000ffff0c7224 */ /* 0x000fd400078e00ff */
[----:B------:R-:W-:Y:S05]  /*77e0*/  @!P0 BRA `(.L_x_161) ;  /* 0x0000000c00148947 */ /* 0x000fea0003800000 */
[----:B------:R-:W0:Y:S01]  /*77f0*/  LDC R0, c[0x0][0x28c] ;  /* 0x0000a300ff007b82 */ /* 0x000e220000000800 */
[----:B------:R-:W-:Y:S01]  /*7800*/  LOP3.LUT P0, RZ, R3, 0x1f, RZ, 0xc0, !PT ;  /* 0x0000001f03ff7812 */ /* 0x000fe2000780c0ff */
[----:B------:R-:W-:Y:S01]  /*7810*/  ULDC UR5, c[0x0][0x658] ;  /* 0x0001960000057ab9 */ /* 0x000fe20000000800 */
[----:B------:R-:W-:Y:S01]  /*7820*/  UMOV UR6, 0xffffffff ;  /* 0xffffffff00067882 */ /* 0x000fe20000000000 */
[----:B------:R-:W-:Y:S01]  /*7830*/  BSSY B0, `(.L_x_161) ;  /* 0x00000c0000007945 */ /* 0x000fe20003800000 */
[----:B------:R-:W-:Y:S01]  /*7840*/  USHF.L.U32 UR6, UR6, UR5, URZ ;  /* 0x0000000506067299 */ /* 0x000fe2000800063f */
[C---:B------:R-:W-:Y:S01]  /*7850*/  ISETP.NE.AND P2, PT, R4.reuse, RZ, PT ;  /* 0x000000ff0400720c */ /* 0x040fe20003f45270 */
[----:B------:R-:W-:Y:S01]  /*7860*/  IMAD.MOV.U32 R13, RZ, RZ, 0x1 ;  /* 0x00000001ff0d7424 */ /* 0x000fe200078e00ff */
[----:B------:R-:W-:Y:S01]  /*7870*/  ISETP.NE.OR P0, PT, R4, RZ, !P0 ;  /* 0x000000ff0400720c */ /* 0x000fe20004705670 */
[----:B------:R-:W-:Y:S01]  /*7880*/  IMAD.MOV.U32 R12, RZ, RZ, RZ ;  /* 0x000000ffff0c7224 */ /* 0x000fe200078e00ff */
[----:B------:R-:W-:Y:S01]  /*7890*/  LOP3.LUT R11, R18, 0x2, RZ, 0xfc, !PT ;  /* 0x00000002120b7812 */ /* 0x000fe200078efcff */
[----:B------:R-:W-:Y:S01]  /*78a0*/  ULDC UR4, c[0x0][0x600] ;  /* 0x0001800000047ab9 */ /* 0x000fe20000000800 */
[----:B------:R-:W-:Y:S01]  /*78b0*/  UMOV UR7, 0x1 ;  /* 0x0000000100077882 */ /* 0x000fe20000000000 */
[----:B------:R-:W-:-:S02]  /*78c0*/  UIADD3 UR15, UR4, -0x1, URZ ;  /* 0xffffffff040f7890 */ /* 0x000fc4000fffe03f */
[----:B------:R-:W-:Y:S02]  /*78d0*/  USHF.L.U32 UR17, UR7, UR5, URZ ;  /* 0x0000000507117299 */ /* 0x000fe4000800063f */
[----:B------:R-:W-:Y:S01]  /*78e0*/  ULOP3.LUT UR16, URZ, UR6, URZ, 0x33, !UPT ;  /* 0x000000063f107292 */ /* 0x000fe2000f8e333f */
[----:B------:R-:W-:Y:S01]  /*78f0*/  ULDC.64 UR20, c[0x0][0x198] ;  /* 0x0000660000147ab9 */ /* 0x000fe20000000a00 */
[----:B0-----:R-:W-:-:S05]  /*7900*/  VIADD R0, R0, 0x1f ;  /* 0x0000001f00007836 */ /* 0x001fca0000000000 */
[----:B------:R-:W-:-:S04]  /*7910*/  SHF.R.S32.HI R3, RZ, 0x1f, R0 ;  /* 0x0000001fff037819 */ /* 0x000fc80000011400 */
[----:B------:R-:W-:Y:S01]  /*7920*/  LEA.HI R3, R3, R0, RZ, 0x5 ;  /* 0x0000000003037211 */ /* 0x000fe200078f28ff */
[----:B------:R-:W-:-:S03]  /*7930*/  IMAD.MOV.U32 R0, RZ, RZ, 0x1 ;  /* 0x00000001ff007424 */ /* 0x000fc600078e00ff */
[----:B------:R-:W-:-:S05]  /*7940*/  SHF.R.S32.HI R3, RZ, 0x5, R3 ;  /* 0x00000005ff037819 */ /* 0x000fca0000011403 */
[----:B------:R-:W-:-:S07]  /*7950*/  VIADD R10, R3, 0x1 ;  /* 0x00000001030a7836 */ /* 0x000fce0000000000 */
.L_x_173:
[----:B------:R-:W-:-:S03]  /*7960*/  UMOV UR4, 0xffffffff ;  /* 0xffffffff00047882 */ /* 0x000fc60000000000 */
[----:B------:R-:W-:Y:S05]  /*7970*/  BRA.DIV UR4, `(.L_x_162) ;  /* 0x0000001204987947 */ /* 0x000fea000b800000 */
[----:B------:R-:W-:-:S13]  /*7980*/  ELECT P6, URZ, PT ;  /* 0x00000000003f782f */ /* 0x000fda00038c0000 */
.L_x_191:
[----:B------:R-:W0:Y:S01]  /*7990*/  LDC R4, c[0x0][0x28c] ;  /* 0x0000a300ff047b82 */ /* 0x000e220000000800 */
[----:B------:R-:W-:Y:S01]  /*79a0*/  BSSY B1, `(.L_x_163) ;  /* 0x0000037000017945 */ /* 0x000fe20003800000 */
[----:B0-----:R-:W-:-:S13]  /*79b0*/  ISETP.LT.OR P6, PT, R4, 0x1, !P6 ;  /* 0x000000010400780c */ /* 0x001fda00077c1670 */
[----:B------:R-:W-:Y:S05]  /*79c0*/  @P6 BRA `(.L_x_164) ;  /* 0x0000000000d06947 */ /* 0x000fea0003800000 */
[----:B------:R-:W-:Y:S02]  /*79d0*/  IMAD.SHL.U32 R20, R20, 0x40, RZ ;  /* 0x0000004014147824 */ /* 0x000fe400078e00ff */
[----:B------:R-:W-:Y:S02]  /*79e0*/  IMAD.SHL.U32 R19, R19, 0x100, RZ ;  /* 0x0000010013137824 */ /* 0x000fe400078e00ff */
[----:B------:R-:W-:Y:S02]  /*79f0*/  IMAD.MOV.U32 R21, RZ, RZ, RZ ;  /* 0x000000ffff157224 */ /* 0x000fe400078e00ff */
[----:B------:R-:W-:Y:S02]  /*7a00*/  IMAD.MOV.U32 R4, RZ, RZ, R10 ;  /* 0x000000ffff047224 */ /* 0x000fe400078e000a */
[----:B------:R-:W-:Y:S02]  /*7a10*/  IMAD.MOV.U32 R5, RZ, RZ, R0 ;  /* 0x000000ffff057224 */ /* 0x000fe400078e0000 */
[----:B------:R-:W-:-:S07]  /*7a20*/  IMAD.MOV.U32 R6, RZ, RZ, R12 ;  /* 0x000000ffff067224 */ /* 0x000fce00078e000c */
.L_x_168:
[----:B------:R-:W0:Y:S01]  /*7a30*/  S2R R14, SR_CgaCtaId ;  /* 0x00000000000e7919 */ /* 0x000e220000008800 */
[----:B------:R-:W-:Y:S01]  /*7a40*/  MOV R7, 0x400 ;  /* 0x0000040000077802 */ /* 0x000fe20000000f00 */
[----:B------:R-:W1:Y:S03]  /*7a50*/  @!P2 LDC R9, c[0x0][0x500] ;  /* 0x00014000ff09ab82 */ /* 0x000e660000000800 */
[----:B0-----:R-:W-:Y:S02]  /*7a60*/  LEA R15, R14, R7, 0x18 ;  /* 0x000000070e0f7211 */ /* 0x001fe400078ec0ff */
[----:B------:R-:W-:-:S03]  /*7a70*/  SHF.L.U32 R7, R5, 0x1f, RZ ;  /* 0x0000001f05077819 */ /* 0x000fc600000006ff */
[----:B------:R-:W-:-:S04]  /*7a80*/  IMAD R14, R6, 0x8, R15 ;  /* 0x00000008060e7824 */ /* 0x000fc800078e020f */
[----:B------:R-:W0:Y:S02]  /*7a90*/  SYNCS.PHASECHK.TRANS64.TRYWAIT P1, [R14+URZ+0x58], R7 ;  /* 0x000058070e0075a7 */ /* 0x000e24000802017f */
[----:B01----:R-:W-:Y:S05]  /*7aa0*/  @!P1 BRA `(.L_x_165) ;  /* 0x00000010006c9947 */ /* 0x003fea0003800000 */
.L_x_192:
[----:B0-----:R-:W-:Y:S01]  /*7ab0*/  PRMT R7, R11, 0x9910, RZ ;  /* 0x000099100b077816 */ /* 0x001fe200000000ff */
[----:B------:R0:W-:Y:S03]  /*7ac0*/  @!P2 SYNCS.ARRIVE.TRANS64 RZ, [R14+URZ], R9 ;  /* 0x000000090effa9a7 */ /* 0x0001e6000800003f */
[----:B------:R-:W-:-:S13]  /*7ad0*/  ISETP.NE.AND P1, PT, R7, 0x2, PT ;  /* 0x000000020700780c */ /* 0x000fda0003f25270 */
[----:B0-----:R-:W-:Y:S05]  /*7ae0*/  @P1 BRA `(.L_x_166) ;  /* 0x0000000000041947 */ /* 0x001fea0003800000 */
[----:B------:R-:W-:Y:S01]  /*7af0*/  BPT.TRAP 0x1 ;  /* 0x000000040000795c */ /* 0x000fe20000300000 */
.L_x_166:
[----:B------:R-:W-:Y:S05]  /*7b00*/  @P0 BRA `(.L_x_167) ;  /* 0x0000000000040947 */ /* 0x000fea0003800000 */
[----:B------:R-:W-:Y:S01]  /*7b10*/  BPT.TRAP 0x1 ;  /* 0x000000040000795c */ /* 0x000fe20000300000 */
.L_x_167:
[--C-:B------:R-:W-:Y:S01]  /*7b20*/  IMAD R7, R6, 0x4000, R15.reuse ;  /* 0x0000400006077824 */ /* 0x100fe200078e020f */
[----:B------:R-:W-:Y:S01]  /*7b30*/  R2UR UR9, R14 ;  /* 0x000000000e0972ca */ /* 0x000fe200000e0000 */
[----:B------:R-:W-:Y:S01]  /*7b40*/  IMAD R15, R6, 0x1000, R15 ;  /* 0x00001000060f7824 */ /* 0x000fe200078e020f */
[----:B------:R-:W-:Y:S01]  /*7b50*/  UIADD3 UR4, UP0, UR20, 0xf0, URZ ;  /* 0x000000f014047890 */ /* 0x000fe2000ff1e03f */
[----:B------:R-:W-:Y:S01]  /*7b60*/  VIADD R4, R4, 0xffffffff ;  /* 0xffffffff04047836 */ /* 0x000fe20000000000 */
[----:B------:R-:W-:Y:S01]  /*7b70*/  R2UR UR5, R7 ;  /* 0x00000000070572ca */ /* 0x000fe200000e0000 */
[----:B------:R-:W-:Y:S01]  /*7b80*/  UIADD3 UR22, UP1, UR20, 0x1f0, URZ ;  /* 0x000001f014167890 */ /* 0x000fe2000ff3e03f */
[----:B------:R-:W-:Y:S01]  /*7b90*/  R2UR UR8, R15 ;  /* 0x000000000f0872ca */ /* 0x000fe200000e0000 */
[----:B------:R-:W-:Y:S01]  /*7ba0*/  VIADD R6, R6, 0x1 ;  /* 0x0000000106067836 */ /* 0x000fe20000000000 */
[----:B------:R-:W-:Y:S01]  /*7bb0*/  R2UR UR11, R19 ;  /* 0x00000000130b72ca */ /* 0x000fe200000e0000 */
[----:B------:R-:W-:Y:S01]  /*7bc0*/  UIADD3.X UR23, URZ, UR21, URZ, UP1, !UPT ;  /* 0x000000153f177290 */ /* 0x000fe20008ffe43f */
[C---:B------:R-:W-:Y:S01]  /*7bd0*/  R2UR UR10, R21.reuse ;  /* 0x00000000150a72ca */ /* 0x040fe200000e0000 */
[----:B------:R-:W-:Y:S01]  /*7be0*/  UMOV UR6, 0x0 ;  /* 0x0000000000067882 */ /* 0x000fe20000000000 */
[----:B------:R-:W-:Y:S01]  /*7bf0*/  R2UR UR12, R8 ;  /* 0x00000000080c72ca */ /* 0x000fe200000e0000 */
[----:B------:R-:W-:Y:S01]  /*7c00*/  UMOV UR7, 0x10000000 ;  /* 0x1000000000077882 */ /* 0x000fe20000000000 */
[----:B------:R-:W-:Y:S01]  /*7c10*/  R2UR UR18, R20 ;  /* 0x00000000141272ca */ /* 0x000fe200000e0000 */
[----:B------:R-:W-:Y:S01]  /*7c20*/  VIADD R21, R21, 0x20 ;  /* 0x0000002015157836 */ /* 0x000fe20000000000 */
[----:B------:R-:W-:Y:S01]  /*7c30*/  ISETP.GT.AND P3, PT, R4, 0x1, PT ;  /* 0x000000010400780c */ /* 0x000fe20003f64270 */
[----:B------:R-:W-:Y:S01]  /*7c40*/  UIADD3 UR13, UR5, 0x180, URZ ;  /* 0x00000180050d7890 */ /* 0x000fe2000fffe03f */
[----:B------:R-:W-:Y:S01]  /*7c50*/  ISETP.NE.AND P1, PT, R6, 0xb, PT ;  /* 0x0000000b0600780c */ /* 0x000fe20003f25270 */
[----:B------:R-:W-:-:S02]  /*7c60*/  UIADD3.X UR5, URZ, UR21, URZ, UP0, !UPT ;  /* 0x000000153f057290 */ /* 0x000fc400087fe43f */
[----:B------:R-:W-:Y:S01]  /*7c70*/  UIADD3 UR14, UR8, 0x2c180, URZ ;  /* 0x0002c180080e7890 */ /* 0x000fe2000fffe03f */
[----:B------:R-:W-:Y:S02]  /*7c80*/  SEL R14, RZ, 0x1, P1 ;  /* 0x00000001ff0e7807 */ /* 0x000fe40000800000 */
[----:B------:R-:W-:Y:S01]  /*7c90*/  UMOV UR8, UR13 ;  /* 0x0000000d00087c82 */ /* 0x000fe20008000000 */
[----:B------:R-:W-:Y:S02]  /*7ca0*/  SEL R6, R6, RZ, P1 ;  /* 0x000000ff06067207 */ /* 0x000fe40000800000 */
[----:B------:R-:W-:Y:S01]  /*7cb0*/  LOP3.LUT R5, R5, R14, RZ, 0x3c, !PT ;  /* 0x0000000e05057212 */ /* 0x000fe200078e3cff */
[----:B------:R0:W-:Y:S02]  /*7cc0*/  UTMALDG.3D [UR8], [UR4], desc[UR6] ;  /* 0x00000608040075b4 */ /* 0x0001e40008011000 */
[----:B0-----:R-:W-:Y:S01]  /*7cd0*/  UMOV UR8, UR14 ;  /* 0x0000000e00087c82 */ /* 0x001fe20008000000 */
[----:B------:R-:W-:-:S02]  /*7ce0*/  UMOV UR11, UR18 ;  /* 0x00000012000b7c82 */ /* 0x000fc40008000000 */
[----:B------:R0:W-:Y:S02]  /*7cf0*/  UTMALDG.3D [UR8], [UR22], desc[UR6] ;  /* 0x00000608160075b4 */ /* 0x0001e40008011000 */
[----:B0-----:R-:W-:Y:S05]  /*7d00*/  @P3 BRA `(.L_x_168) ;  /* 0xfffffffc00483947 */ /* 0x001fea000383ffff */
.L_x_164:
[----:B------:R-:W-:Y:S05]  /*7d10*/  BSYNC B1 ;  /* 0x0000000000017941 */ /* 0x000fea0003800000 */
.L_x_163:
[----:B------:R-:W-:Y:S01]  /*7d20*/  LOP3.LUT P3, RZ, R13, 0xff, RZ, 0xc0, !PT ;  /* 0x000000ff0dff7812 */ /* 0x000fe2000786c0ff */
[----:B------:R-:W-:Y:S01]  /*7d30*/  IMAD.IADD R12, R3, 0x1, R12 ;  /* 0x00000001030c7824 */ /* 0x000fe200078e020c */
[----:B------:R-:W-:Y:S01]  /*7d40*/  IADD3 R16, P4, R16, UR36, RZ ;  /* 0x0000002410107c10 */ /* 0x000fe2000ff9e0ff */
[----:B------:R-:W-:Y:S01]  /*7d50*/  ULDC.64 UR4, c[0x0][0x650] ;  /* 0x0001940000047ab9 */ /* 0x000fe20000000a00 */
[----:B------:R-:W-:Y:S01]  /*7d60*/  BSSY B1, `(.L_x_169) ;  /* 0x000006a000017945 */ /* 0x000fe20003800000 */
[----:B------:R-:W-:Y:S01]  /*7d70*/  IMAD.MOV.U32 R19, RZ, RZ, -0x1 ;  /* 0xffffffffff137424 */ /* 0x000fe200078e00ff */
[----:B------:R-:W-:Y:S01]  /*7d80*/  ISETP.GT.U32.AND P1, PT, R12, 0xa, PT ;  /* 0x0000000a0c00780c */ /* 0x000fe20003f24070 */
[----:B------:R-:W-:Y:S01]  /*7d90*/  IMAD.MOV.U32 R20, RZ, RZ, -0x1 ;  /* 0xffffffffff147424 */ /* 0x000fe200078e00ff */
[----:B------:R-:W-:Y:S01]  /*7da0*/  IADD3.X R17, R17, UR42, RZ, P4, !PT ;  /* 0x0000002a11117c10 */ /* 0x000fe2000a7fe4ff */
[----:B------:R-:W-:Y:S01]  /*7db0*/  IMAD.MOV.U32 R8, RZ, RZ, -0x1 ;  /* 0xffffffffff087424 */ /* 0x000fe200078e00ff */
[----:B------:R-:W-:-:S02]  /*7dc0*/  ISETP.LT.U32.AND P1, PT, R3, 0xb, P1 ;  /* 0x0000000b0300780c */ /* 0x000fc40000f21070 */
[----:B------:R-:W-:Y:S01]  /*7dd0*/  PRMT R13, RZ, 0x7610, R13 ;  /* 0x00007610ff0d7816 */ /* 0x000fe2000000000d */
[----:B------:R-:W0:Y:S01]  /*7de0*/  @P3 S2R R5, SR_CgaCtaId ;  /* 0x0000000000053919 */ /* 0x000e220000008800 */
[----:B------:R-:W-:-:S04]  /*7df0*/  @P3 MOV R4, 0x400 ;  /* 0x0000040000043802 */ /* 0x000fc80000000f00 */
[----:B0-----:R-:W-:Y:S01]  /*7e00*/  @P3 LEA R6, R5, R4, 0x18 ;  /* 0x0000000405063211 */ /* 0x001fe200078ec0ff */
[----:B------:R-:W-:-:S03]  /*7e10*/  IMAD.WIDE.U32 R4, R12, -0x45d1745d, RZ ;  /* 0xba2e8ba30c047825 */ /* 0x000fc600078e00ff */
[----:B------:R0:W-:Y:S01]  /*7e20*/  @P3 SYNCS.ARRIVE.TRANS64.A1T0 RZ, [R6+URZ+0xc8], RZ ;  /* 0x0000c8ff06ff39a7 */ /* 0x0001e2000810003f */
[----:B------:R-:W-:Y:S02]  /*7e30*/  ISETP.GE.U32.AND P3, PT, R3, 0xb, PT ;  /* 0x0000000b0300780c */ /* 0x000fe40003f66070 */
[----:B------:R-:W-:Y:S02]  /*7e40*/  SHF.R.U32.HI R7, RZ, 0x3, R5 ;  /* 0x00000003ff077819 */ /* 0x000fe40000011605 */
[----:B------:R-:W-:Y:S02]  /*7e50*/  SEL R5, RZ, 0x1, !P1 ;  /* 0x00000001ff057807 */ /* 0x000fe40004800000 */
[----:B------:R-:W-:Y:S01]  /*7e60*/  ISETP.GE.U32.AND P1, PT, R16, UR4, PT ;  /* 0x0000000410007c0c */ /* 0x000fe2000bf26070 */
[----:B------:R-:W-:Y:S01]  /*7e70*/  IMAD R12, R7, -0xb, R12 ;  /* 0xfffffff5070c7824 */ /* 0x000fe200078e020c */
[----:B------:R-:W-:Y:S02]  /*7e80*/  LOP3.LUT R0, R0, R5, RZ, 0x3c, !PT ;  /* 0x0000000500007212 */ /* 0x000fe400078e3cff */
[----:B------:R-:W-:-:S02]  /*7e90*/  ISETP.GE.U32.AND.EX P1, PT, R17, UR5, PT, P1 ;  /* 0x0000000511007c0c */ /* 0x000fc4000bf26110 */
[----:B------:R-:W-:Y:S02]  /*7ea0*/  PRMT R4, RZ, 0x7610, R4 ;  /* 0x00007610ff047816 */ /* 0x000fe40000000004 */
[----:B------:R-:W-:-:S09]  /*7eb0*/  @P3 LOP3.LUT R0, R0, 0x1, R7, 0x78, !PT ;  /* 0x0000000100003812 */ /* 0x000fd200078e7807 */
[----:B0-----:R-:W-:Y:S05]  /*7ec0*/  @P1 BRA `(.L_x_170) ;  /* 0x00000004004c1947 */ /* 0x001fea0003800000 */
[----:B------:R-:W-:Y:S01]  /*7ed0*/  ULDC.64 UR4, c[0x0][0x628] ;  /* 0x00018a0000047ab9 */ /* 0x000fe20000000a00 */
[----:B------:R-:W0:Y:S01]  /*7ee0*/  S2R R15, SR_CTAID.X ;  /* 0x00000000000f7919 */ /* 0x000e220000002500 */
[----:B------:R-:W-:Y:S01]  /*7ef0*/  ISETP.NE.U32.AND P1, PT, RZ, UR4, PT ;  /* 0x00000004ff007c0c */ /* 0x000fe2000bf25070 */
[----:B------:R-:W-:Y:S01]  /*7f00*/  ULDC UR7, c[0x0][0x630] ;  /* 0x00018c0000077ab9 */ /* 0x000fe20000000800 */
[----:B------:R-:W-:Y:S01]  /*7f10*/  IMAD.MOV.U32 R4, RZ, RZ, R16 ;  /* 0x000000ffff047224 */ /* 0x000fe200078e0010 */
[----:B------:R-:W1:Y:S01]  /*7f20*/  S2R R14, SR_CTAID.Y ;  /* 0x00000000000e7919 */ /* 0x000e620000002600 */
[----:B------:R-:W-:Y:S01]  /*7f30*/  ISETP.NE.AND.EX P1, PT, RZ, UR5, PT, P1 ;  /* 0x00000005ff007c0c */ /* 0x000fe2000bf25310 */
[----:B------:R-:W-:-:S12]  /*7f40*/  IMAD.MOV.U32 R5, RZ, RZ, R17 ;  /* 0x000000ffff057224 */ /* 0x000fd800078e0011 */
[----:B------:R-:W-:Y:S05]  /*7f50*/  @!P1 BRA `(.L_x_171) ;  /* 0x0000000000289947 */ /* 0x000fea0003800000 */
[----:B------:R-:W-:Y:S02]  /*7f60*/  ULDC UR6, c[0x0][0x634] ;  /* 0x00018d0000067ab9 */ /* 0x000fe40000000800 */
[----:B------:R-:W-:-:S05]  /*7f70*/  IADD3 R9, P1, R16, UR6, RZ ;  /* 0x0000000610097c10 */ /* 0x000fca000ff3e0ff */
[----:B------:R-:W-:-:S04]  /*7f80*/  IMAD.X R19, RZ, RZ, R17, P1 ;  /* 0x000000ffff137224 */ /* 0x000fc800008e0611 */
[----:B------:R-:W-:-:S04]  /*7f90*/  IMAD.WIDE.U32 R6, R19, UR4, RZ ;  /* 0x0000000413067c25 */ /* 0x000fc8000f8e00ff */
[----:B------:R-:W-:-:S04]  /*7fa0*/  IMAD.WIDE.U32 R6, P1, R9, UR5, R6 ;  /* 0x0000000509067c25 */ /* 0x000fc8000f820006 */
[----:B------:R-:W-:-:S04]  /*7fb0*/  IMAD.WIDE.U32 R8, R9, UR4, RZ ;  /* 0x0000000409087c25 */ /* 0x000fc8000f8e00ff */
[----:B------:R-:W-:Y:S01]  /*7fc0*/  IMAD.X R5, RZ, RZ, RZ, P1 ;  /* 0x000000ffff057224 */ /* 0x000fe200008e06ff */
[----:B------:R-:W-:Y:S01]  /*7fd0*/  IADD3 RZ, P1, R9, R6, RZ ;  /* 0x0000000609ff7210 */ /* 0x000fe20007f3e0ff */
[----:B------:R-:W-:-:S04]  /*7fe0*/  IMAD.MOV.U32 R4, RZ, RZ, R7 ;  /* 0x000000ffff047224 */ /* 0x000fc800078e0007 */
[----:B------:R-:W-:-:S08]  /*7ff0*/  IMAD.WIDE.U32.X R4, R19, UR5, R4, P1 ;  /* 0x0000000513047c25 */ /* 0x000fd000088e0404 */
.L_x_171:
[--C-:B------:R-:W-:Y:S01]  /*8000*/  SHF.R.U64 R8, R4, UR7, R5.reuse ;  /* 0x0000000704087c19 */ /* 0x100fe20008001205 */
[----:B------:R-:W-:Y:S01]  /*8010*/  ULDC.64 UR4, c[0x0][0x620] ;  /* 0x0001880000047ab9 */ /* 0x000fe20000000a00 */
[----:B------:R-:W-:Y:S01]  /*8020*/  SHF.R.U32.HI R4, RZ, UR7, R5 ;  /* 0x00000007ff047c19 */ /* 0x000fe20008011605 */
[----:B------:R-:W2:Y:S01]  /*8030*/  LDC R24, c[0x0][0x144] ;  /* 0x00005100ff187b82 */ /* 0x000ea20000000800 */
[----:B------:R-:W-:Y:S01]  /*8040*/  IADD3 R7, P1, RZ, -R8, RZ ;  /* 0x80000008ff077210 */ /* 0x000fe20007f3e0ff */
[----:B------:R-:W-:Y:S01]  /*8050*/  ULDC.64 UR8, c[0x0][0x640] ;  /* 0x0001900000087ab9 */ /* 0x000fe20000000a00 */
[----:B0-----:R-:W-:Y:S01]  /*8060*/  I2FP.F32.U32 R9, R15 ;  /* 0x0000000f00097245 */ /* 0x001fe20000201000 */
[----:B------:R-:W-:Y:S02]  /*8070*/  ULDC UR6, c[0x0][0x608] ;  /* 0x0001820000067ab9 */ /* 0x000fe40000000800 */
[----:B------:R-:W-:Y:S01]  /*8080*/  IMAD.X R4, RZ, RZ, ~R4, P1 ;  /* 0x000000ffff047224 */ /* 0x000fe200008e0e04 */
[----:B------:R-:W-:Y:S01]  /*8090*/  ISETP.NE.U32.AND P1, PT, RZ, UR8, PT ;  /* 0x00000008ff007c0c */ /* 0x000fe2000bf25070 */
[----:B------:R-:W0:Y:S02]  /*80a0*/  LDC R21, c[0x0][0x148] ;  /* 0x00005200ff157b82 */ /* 0x000e240000000800 */
[----:B------:R-:W-:Y:S01]  /*80b0*/  IMAD R6, R4, UR4, RZ ;  /* 0x0000000404067c24 */ /* 0x000fe2000f8e02ff */
[----:B------:R-:W-:Y:S01]  /*80c0*/  ISETP.NE.AND.EX P1, PT, RZ, UR9, PT, P1 ;  /* 0x00000009ff007c0c */ /* 0x000fe2000bf25310 */
[----:B------:R-:W-:Y:S01]  /*80d0*/  IMAD.WIDE.U32 R4, R7, UR4, R16 ;  /* 0x0000000407047c25 */ /* 0x000fe2000f8e0010 */
[----:B------:R-:W-:-:S03]  /*80e0*/  ULDC UR4, c[0x0][0x150] ;  /* 0x0000540000047ab9 */ /* 0x000fc60000000800 */
[----:B------:R-:W-:Y:S02]  /*80f0*/  IMAD R7, R7, UR5, R6 ;  /* 0x0000000507077c24 */ /* 0x000fe4000f8e0206 */
[----:B------:R-:W-:Y:S01]  /*8100*/  FMUL R6, R9, UR4 ;  /* 0x0000000409067c20 */ /* 0x000fe20008400000 */
[----:B------:R-:W-:Y:S01]  /*8110*/  ULDC UR4, c[0x0][0x618] ;  /* 0x0001860000047ab9 */ /* 0x000fe20000000800 */
[----:B------:R-:W-:Y:S01]  /*8120*/  ULDC UR5, c[0x0][0x154] ;  /* 0x0000550000057ab9 */ /* 0x000fe20000000800 */
[----:B------:R-:W-:-:S03]  /*8130*/  IMAD.IADD R5, R5, 0x1, R7 ;  /* 0x0000000105057824 */ /* 0x000fc600078e0207 */
[----:B------:R-:W3:Y:S02]  /*8140*/  F2I.U32.TRUNC.NTZ R6, R6 ;  /* 0x0000000600067305 */ /* 0x000ee4000020f000 */
[----:B------:R-:W-:Y:S02]  /*8150*/  SHF.R.U64 R9, R4, UR4, R5 ;  /* 0x0000000404097c19 */ /* 0x000fe40008001205 */
[----:B-1----:R-:W-:-:S05]  /*8160*/  I2FP.F32.U32 R4, R14 ;  /* 0x0000000e00047245 */ /* 0x002fca0000201000 */
[----:B------:R-:W-:Y:S01]  /*8170*/  FMUL R22, R4, UR5 ;  /* 0x0000000504167c20 */ /* 0x000fe20008400000 */
[----:B------:R-:W-:Y:S01]  /*8180*/  SHF.R.U32.HI R4, RZ, UR4, R5 ;  /* 0x00000004ff047c19 */ /* 0x000fe20008011605 */
[----:B------:R-:W-:-:S03]  /*8190*/  ULDC UR4, c[0x0][0x658] ;  /* 0x0001960000047ab9 */ /* 0x000fc60000000800 */
[--C-:B------:R-:W-:Y:S01]  /*81a0*/  SHF.R.U64 R20, R9, UR6, R4.reuse ;  /* 0x0000000609147c19 */ /* 0x100fe20008001204 */
[----:B------:R-:W1:Y:S01]  /*81b0*/  F2I.U32.TRUNC.NTZ R22, R22 ;  /* 0x0000001600167305 */ /* 0x000e62000020f000 */
[----:B------:R-:W-:Y:S01]  /*81c0*/  SHF.R.U32.HI R5, RZ, UR6, R4 ;  /* 0x00000006ff057c19 */ /* 0x000fe20008011604 */
[----:B---3--:R-:W-:-:S03]  /*81d0*/  IMAD.MOV R6, RZ, RZ, -R6 ;  /* 0x000000ffff067224 */ /* 0x008fc600078e0a06 */
[----:B------:R-:W-:Y:S01]  /*81e0*/  SHF.R.U64 R19, R20, UR4, R5 ;  /* 0x0000000414137c19 */ /* 0x000fe20008001205 */
[----:B--2---:R-:W-:Y:S01]  /*81f0*/  IMAD R15, R24, R6, R15 ;  /* 0x00000006180f7224 */ /* 0x004fe200078e020f */
[----:B------:R-:W-:-:S03]  /*8200*/  SHF.R.U32.HI R23, RZ, UR4, R5 ;  /* 0x00000004ff177c19 */ /* 0x000fc60008011605 */
[----:B------:R-:W-:Y:S02]  /*8210*/  IMAD.MOV.U32 R4, RZ, RZ, R19 ;  /* 0x000000ffff047224 */ /* 0x000fe400078e0013 */
[----:B------:R-:W-:Y:S01]  /*8220*/  IMAD.MOV.U32 R5, RZ, RZ, R23 ;  /* 0x000000ffff057224 */ /* 0x000fe200078e0017 */
[----:B-1----:R-:W-:Y:S06]  /*8230*/  @!P1 BRA `(.L_x_172) ;  /* 0x0000000000289947 */ /* 0x002fec0003800000 */
[----:B------:R-:W-:Y:S02]  /*8240*/  ULDC UR4, c[0x0][0x64c] ;  /* 0x0001930000047ab9 */ /* 0x000fe40000000800 */
[----:B------:R-:W-:-:S05]  /*8250*/  IADD3 R5, P1, R19, UR4, RZ ;  /* 0x0000000413057c10 */ /* 0x000fca000ff3e0ff */
[----:B------:R-:W-:-:S04]  /*8260*/  IMAD.X R23, RZ, RZ, R23, P1 ;  /* 0x000000ffff177224 */ /* 0x000fc800008e0617 */
[----:B------:R-:W-:-:S04]  /*8270*/  IMAD.WIDE.U32 R6, R23, UR8, RZ ;  /* 0x0000000817067c25 */ /* 0x000fc8000f8e00ff */
[----:B------:R-:W-:-:S04]  /*8280*/  IMAD.WIDE.U32 R6, P1, R5, UR9, R6 ;  /* 0x0000000905067c25 */ /* 0x000fc8000f820006 */
[----:B------:R-:W-:-:S04]  /*8290*/  IMAD.WIDE.U32 R4, R5, UR8, RZ ;  /* 0x0000000805047c25 */ /* 0x000fc8000f8e00ff */
[----:B------:R-:W-:Y:S01]  /*82a0*/  IMAD.MOV.U32 R4, RZ, RZ, R7 ;  /* 0x000000ffff047224 */ /* 0x000fe200078e0007 */
[----:B------:R-:W-:Y:S01]  /*82b0*/  IADD3 RZ, P3, R5, R6, RZ ;  /* 0x0000000605ff7210 */ /* 0x000fe20007f7e0ff */
[----:B------:R-:W-:-:S04]  /*82c0*/  IMAD.X R5, RZ, RZ, RZ, P1 ;  /* 0x000000ffff057224 */ /* 0x000fc800008e06ff */
[----:B------:R-:W-:-:S08]  /*82d0*/  IMAD.WIDE.U32.X R4, R23, UR9, R4, P3 ;  /* 0x0000000917047c25 */ /* 0x000fd000098e0404 */
.L_x_172:
[----:B------:R-:W-:Y:S01]  /*82e0*/  ISETP.NE.AND P1, PT, R2, 0x1, PT ;  /* 0x000000010200780c */ /* 0x000fe20003f25270 */
[----:B------:R-:W-:Y:S01]  /*82f0*/  ULDC UR4, c[0x0][0x648] ;  /* 0x0001920000047ab9 */ /* 0x000fe20000000800 */
[----:B------:R-:W-:Y:S01]  /*8300*/  LOP3.LUT R20, R20, UR16, RZ, 0xc0, !PT ;  /* 0x0000001014147c12 */ /* 0x000fe2000f8ec0ff */
[----:B------:R-:W-:Y:S01]  /*8310*/  IMAD.MOV R22, RZ, RZ, -R22 ;  /* 0x000000ffff167224 */ /* 0x000fe200078e0a16 */
[----:B------:R-:W-:Y:S01]  /*8320*/  SHF.R.U64 R5, R4, UR4, R5 ;  /* 0x0000000404057c19 */ /* 0x000fe20008001205 */
[----:B------:R-:W-:Y:S01]  /*8330*/  ULDC UR4, c[0x0][0x638] ;  /* 0x00018e0000047ab9 */ /* 0x000fe20000000800 */
[----:B------:R-:W-:Y:S01]  /*8340*/  LOP3.LUT R6, R9, UR15, RZ, 0xc0, !PT ;  /* 0x0000000f09067c12 */ /* 0x000fe2000f8ec0ff */
[----:B------:R-:W-:Y:S02]  /*8350*/  ULDC UR5, c[0x0][0x610] ;  /* 0x0001840000057ab9 */ /* 0x000fe40000000800 */
[----:B------:R-:W-:Y:S02]  /*8360*/  IMAD.MOV R4, RZ, RZ, -R5 ;  /* 0x000000ffff047224 */ /* 0x000fe400078e0a05 */
[----:B------:R-:W-:-:S02]  /*8370*/  IMAD R20, R5, UR17, R20 ;  /* 0x0000001105147c24 */ /* 0x000fc4000f8e0214 */
[----:B0-----:R-:W-:Y:S02]  /*8380*/  @P1 IMAD R15, R21, R22, R14 ;  /* 0x00000016150f1224 */ /* 0x001fe400078e020e */
[----:B------:R-:W-:Y:S01]  /*8390*/  IMAD R19, R4, UR4, R19 ;  /* 0x0000000404137c24 */ /* 0x000fe2000f8e0213 */
[----:B------:R-:W-:Y:S01]  /*83a0*/  ULDC UR4, c[0x0][0x600] ;  /* 0x0001800000047ab9 */ /* 0x000fe20000000800 */
[----:B------:R-:W-:Y:S02]  /*83b0*/  IMAD R15, R20, UR5, R15 ;  /* 0x00000005140f7c24 */ /* 0x000fe4000f8e020f */
[----:B------:R-:W-:Y:S02]  /*83c0*/  IMAD R6, R19, UR4, R6 ;  /* 0x0000000413067c24 */ /* 0x000fe4000f8e0206 */
[----:B------:R-:W-:-:S03]  /*83d0*/  IMAD.MOV.U32 R4, RZ, RZ, 0x1 ;  /* 0x00000001ff047424 */ /* 0x000fc600078e00ff */
[----:B------:R-:W-:Y:S02]  /*83e0*/  SEL R20, R6, R15, !P1 ;  /* 0x0000000f06147207 */ /* 0x000fe40004800000 */
[----:B------:R-:W-:-:S07]  /*83f0*/  SEL R19, R15, R6, !P1 ;  /* 0x000000060f137207 */ /* 0x000fce0004800000 */
.L_x_170:
[----:B------:R-:W-:Y:S05]  /*8400*/  BSYNC B1 ;  /* 0x0000000000017941 */ /* 0x000fea0003800000 */
.L_x_169:
[----:B------:R-:W-:-:S13]  /*8410*/  LOP3.LUT P1, RZ, R4, 0xff, RZ, 0xc0, !PT ;  /* 0x000000ff04ff7812 */ /* 0x000fda000782c0ff */
[----:B------:R-:W-:Y:S05]  /*8420*/  @P1 BRA `(.L_x_173) ;  /* 0xfffffff4004c1947 */ /* 0x000fea000383ffff */
[----:B------:R-:W-:Y:S05]  /*8430*/  BSYNC B0 ;  /* 0x0000000000007941 */ /* 0x000fea0003800000 */
.L_x_161:
[----:B------:R-:W-:-:S03]  /*8440*/  UMOV UR4, 0xffffffff ;  /* 0xffffffff00047882 */ /* 0x000fc60000000000 */
[----:B------:R-:W-:Y:S05]  /*8450*/  BRA.DIV UR4, `(.L_x_174) ;  /* 0x0000000a04147947 */ /* 0x000fea000b800000 */
[----:B------:R-:W-:-:S13]  /*8460*/  ELECT P6, URZ, PT ;  /* 0x00000000003f782f */ /* 0x000fda00038c0000 */
.L_x_195:
[----:B------:R-:W-:Y:S04]  /*8470*/  BSSY B0, `(.L_x_175) ;  /* 0x000006a000007945 */ /* 0x000fe80003800000 */
[----:B------:R-:W-:Y:S05]  /*8480*/  @!P6 BRA `(.L_x_176) ;  /* 0x0000000400a0e947 */ /* 0x000fea0003800000 */
[----:B------:R-:W-:-:S04]  /*8490*/  LOP3.LUT R18, R18, 0x2, RZ, 0xfc, !PT ;  /* 0x0000000212127812 */ /* 0x000fc800078efcff */
[----:B------:R-:W-:-:S13]  /*84a0*/  ISETP.NE.AND P0, PT, R18, 0x3, PT ;  /* 0x000000031200780c */ /* 0x000fda0003f05270 */
[----:B------:R-:W-:Y:S05]  /*84b0*/  @!P0 BRA `(.L_x_177) ;  /* 0x0000000000048947 */ /* 0x000fea0003800000 */
[----:B------:R-:W-:Y:S01]  /*84c0*/  BPT.TRAP 0x1 ;  /* 0x000000040000795c */ /* 0x000fe20000300000 */
.L_x_177:
[----:B------:R-:W0:Y:S01]  /*84d0*/  S2R R3, SR_CgaCtaId ;  /* 0x0000000000037919 */ /* 0x000e220000008800 */
[----:B------:R-:W-:-:S04]  /*84e0*/  MOV R2, 0x400 ;  /* 0x0000040000027802 */ /* 0x000fc80000000f00 */
[----:B0-----:R-:W-:Y:S02]  /*84f0*/  LEA R3, R3, R2, 0x18 ;  /* 0x0000000203037211 */ /* 0x001fe400078ec0ff */
[----:B------:R-:W-:-:S03]  /*8500*/  SHF.L.U32 R2, R0, 0x1f, RZ ;  /* 0x0000001f00027819 */ /* 0x000fc600000006ff */
[----:B------:R-:W-:-:S04]  /*8510*/  VIADD R3, R3, 0x58 ;  /* 0x0000005803037836 */ /* 0x000fc80000000000 */
[C---:B------:R-:W-:Y:S02]  /*8520*/  IMAD R7, R12.reuse, 0x8, R3 ;  /* 0x000000080c077824 */ /* 0x040fe400078e0203 */
[----:B------:R-:W-:Y:S02]  /*8530*/  VIADD R12, R12, 0x1 ;  /* 0x000000010c0c7836 */ /* 0x000fe40000000000 */
[----:B------:R-:W0:Y:S03]  /*8540*/  SYNCS.PHASECHK.TRANS64.TRYWAIT P0, [R7+URZ], R2 ;  /* 0x00000002070075a7 */ /* 0x000e26000800017f */
[----:B------:R-:W-:-:S04]  /*8550*/  ISETP.NE.AND P1, PT, R12, 0xb, PT ;  /* 0x0000000b0c00780c */ /* 0x000fc80003f25270 */
[----:B------:R-:W-:Y:S02]  /*8560*/  SEL R5, RZ, 0x1, P1 ;  /* 0x00000001ff057807 */ /* 0x000fe40000800000 */
[----:B------:R-:W-:Y:S02]  /*8570*/  SEL R12, R12, RZ, P1 ;  /* 0x000000ff0c0c7207 */ /* 0x000fe40000800000 */
[----:B------:R-:W-:-:S03]  /*8580*/  LOP3.LUT R5, R0, R5, RZ, 0x3c, !PT ;  /* 0x0000000500057212 */ /* 0x000fc600078e3cff */
[----:B------:R-:W-:Y:S01]  /*8590*/  IMAD R9, R12, 0x8, R3 ;  /* 0x000000080c097824 */ /* 0x000fe200078e0203 */
[----:B------:R-:W-:Y:S01]  /*85a0*/  SHF.L.U32 R4, R5, 0x1f, RZ ;  /* 0x0000001f05047819 */ /* 0x000fe200000006ff */
[----:B0-----:R-:W-:Y:S06]  /*85b0*/  @!P0 BRA `(.L_x_178) ;  /* 0x0000000400dc8947 */ /* 0x001fec0003800000 */
.L_x_196:
[----:B------:R-:W1:Y:S01]  /*85c0*/  SYNCS.PHASECHK.TRANS64.TRYWAIT P0, [R9+URZ], R4 ;  /* 0x00000004090075a7 */ /* 0x000e62000800017f */
[----:B------:R-:W-:-:S05]  /*85d0*/  VIADD R0, R12, 0x1 ;  /* 0x000000010c007836 */ /* 0x000fca0000000000 */
[----:B------:R-:W-:-:S04]  /*85e0*/  ISETP.NE.AND P1, PT, R0, 0xb, PT ;  /* 0x0000000b0000780c */ /* 0x000fc80003f25270 */
[----:B0-----:R-:W-:Y:S02]  /*85f0*/  SEL R2, RZ, 0x1, P1 ;  /* 0x00000001ff027807 */ /* 0x001fe40000800000 */
[----:B------:R-:W-:Y:S02]  /*8600*/  SEL R0, R0, RZ, P1 ;  /* 0x000000ff00007207 */ /* 0x000fe40000800000 */
[----:B------:R-:W-:-:S03]  /*8610*/  LOP3.LUT R7, R5, R2, RZ, 0x3c, !PT ;  /* 0x0000000205077212 */ /* 0x000fc600078e3cff */
[----:B------:R-:W-:Y:S01]  /*8620*/  IMAD R6, R0, 0x8, R3 ;  /* 0x0000000800067824 */ /* 0x000fe200078e0203 */
[----:B------:R-:W-:Y:S01]  /*8630*/  SHF.L.U32 R5, R7, 0x1f, RZ ;  /* 0x0000001f07057819 */ /* 0x000fe200000006ff */
[----:B-1----:R-:W-:Y:S06]  /*8640*/  @!P0 BRA `(.L_x_179) ;  /* 0x0000000400cc8947 */ /* 0x002fec0003800000 */
.L_x_197:
[----:B------:R-:W1:Y:S01]  /*8650*/  SYNCS.PHASECHK.TRANS64.TRYWAIT P0, [R6+URZ], R5 ;  /* 0x00000005060075a7 */ /* 0x000e62000800017f */
[----:B------:R-:W-:-:S05]  /*8660*/  VIADD R0, R0, 0x1 ;  /* 0x0000000100007836 */ /* 0x000fca0000000000 */
[----:B------:R-:W-:-:S04]  /*8670*/  ISETP.NE.AND P1, PT, R0, 0xb, PT ;  /* 0x0000000b0000780c */ /* 0x000fc80003f25270 */
[----:B------:R-:W-:Y:S02]  /*8680*/  SEL R2, RZ, 0x1, P1 ;  /* 0x00000001ff027807 */ /* 0x000fe40000800000 */
[----:B------:R-:W-:Y:S02]  /*8690*/  SEL R0, R0, RZ, P1 ;  /* 0x000000ff00007207 */ /* 0x000fe40000800000 */
[----:B------:R-:W-:-:S03]  /*86a0*/  LOP3.LUT R7, R7, R2, RZ, 0x3c, !PT ;  /* 0x0000000207077212 */ /* 0x000fc600078e3cff */
[----:B0-----:R-:W-:Y:S01]  /*86b0*/  IMAD R9, R0, 0x8, R3 ;  /* 0x0000000800097824 */ /* 0x001fe200078e0203 */
[----:B------:R-:W-:Y:S01]  /*86c0*/  SHF.L.U32 R4, R7, 0x1f, RZ ;  /* 0x0000001f07047819 */ /* 0x000fe200000006ff */
[----:B-1----:R-:W-:Y:S06]  /*86d0*/  @!P0 BRA `(.L_x_180) ;  /* 0x0000000400bc8947 */ /* 0x002fec0003800000 */
.L_x_198:
        /* <DEDUP_REMOVED lines=9> */
.L_x_199:
        /* <DEDUP_REMOVED lines=9> */
.L_x_200:
        /* <DEDUP_REMOVED lines=9> */
.L_x_201:
        /* <DEDUP_REMOVED lines=9> */
.L_x_202:
        /* <DEDUP_REMOVED lines=9> */
.L_x_203:
        /* <DEDUP_REMOVED lines=9> */
.L_x_204:
[----:B------:R-:W1:Y:S01]  /*8a40*/  SYNCS.PHASECHK.TRANS64.TRYWAIT P0, [R9+URZ], R4 ;  /* 0x00000004090075a7 */ /* 0x000e62000800017f */
[----:B------:R-:W-:-:S05]  /*8a50*/  VIADD R0, R0, 0x1 ;  /* 0x0000000100007836 */ /* 0x000fca0000000000 */
[----:B------:R-:W-:-:S04]  /*8a60*/  ISETP.NE.AND P1, PT, R0, 0xb, PT ;  /* 0x0000000b0000780c */ /* 0x000fc80003f25270 */
[----:B------:R-:W-:Y:S02]  /*8a70*/  SEL R2, RZ, 0x1, P1 ;  /* 0x00000001ff027807 */ /* 0x000fe40000800000 */
[----:B------:R-:W-:Y:S02]  /*8a80*/  SEL R0, R0, RZ, P1 ;  /* 0x000000ff00007207 */ /* 0x000fe40000800000 */
[----:B------:R-:W-:Y:S01]  /*8a90*/  LOP3.LUT R2, R7, R2, RZ, 0x3c, !PT ;  /* 0x0000000207027212 */ /* 0x000fe200078e3cff */
[----:B-1----:R-:W-:Y:S06]  /*8aa0*/  @!P0 BRA `(.L_x_187) ;  /* 0x0000000400548947 */ /* 0x002fec0003800000 */
.L_x_205:
[----:B------:R-:W-:Y:S01]  /*8ab0*/  IMAD R3, R0, 0x8, R3 ;  /* 0x0000000800037824 */ /* 0x000fe200078e0203 */
[----:B------:R-:W-:-:S07]  /*8ac0*/  SHF.L.U32 R0, R2, 0x1f, RZ ;  /* 0x0000001f02007819 */ /* 0x000fce00000006ff */
.L_x_188:
[----:B--2---:R2:W3:Y:S02]  /*8ad0*/  SYNCS.PHASECHK.TRANS64.TRYWAIT P0, [R3+URZ], R0 ;  /* 0x00000000030075a7 */ /* 0x0044e4000800017f */
[----:B---3--:R-:W-:Y:S05]  /*8ae0*/  @!P0 NANOSLEEP.SYNCS 0x989680 ;  /* 0x009896800000895d */ /* 0x008fea0003900000 */
[----:B------:R-:W3:Y:S02]  /*8af0*/  @!P0 SYNCS.PHASECHK.TRANS64 P0, [R3+URZ], R0 ;  /* 0x00000000030085a7 */ /* 0x000ee4000800007f */
[----:B---3--:R-:W-:Y:S05]  /*8b00*/  @!P0 BRA `(.L_x_188) ;  /* 0xfffffffc00f08947 */ /* 0x008fea000383ffff */
.L_x_176:
[----:B------:R-:W-:Y:S05]  /*8b10*/  BSYNC B0 ;  /* 0x0000000000007941 */ /* 0x000fea0003800000 */
.L_x_175:
[----:B------:R-:W-:Y:S05]  /*8b20*/  EXIT ;  /* 0x000000000000794d */ /* 0x000fea0003800000 */
.L_x_18:
[----:B-1----:R1:W2:Y:S02]  /*8b30*/  SYNCS.PHASECHK.TRANS64.TRYWAIT P1, [R3+URZ], R0 ;  /* 0x00000000030075a7 */ /* 0x0022a4000802017f */
[----:B--2---:R-:W-:Y:S05]  /*8b40*/  @!P1 NANOSLEEP.SYNCS 0x989680 ;  /* 0x009896800000995d */ /* 0x004fea0003900000 */
[----:B------:R-:W2:Y:S02]  /*8b50*/  @!P1 SYNCS.PHASECHK.TRANS64 P1, [R3+URZ], R0 ;  /* 0x00000000030095a7 */ /* 0x000ea4000802007f */
[----:B--2---:R-:W-:Y:S05]  /*8b60*/  @!P1 BRA `(.L_x_18) ;  /* 0xfffffffc00f09947 */ /* 0x004fea000383ffff */
[----:B------:R-:W-:Y:S05]  /*8b70*/  BRA `(.L_x_17) ;  /* 0xffffff8800987947 */ /* 0x000fea000383ffff */
.L_x_23:
[----:B-1----:R-:W-:-:S04]  /*8b80*/  IMAD.U32 R4, RZ, RZ, UR4 ;  /* 0x00000004ff047e24 */ /* 0x002fc8000f8e00ff */
[----:B------:R1:W2:Y:S03]  /*8b90*/  SYNCS.PHASECHK.TRANS64.TRYWAIT P1, [R4+URZ], R3 ;  /* 0x00000003040075a7 */ /* 0x0002a6000802017f */
[----:B--2---:R-:W-:Y:S05]  /*8ba0*/  @!P1 NANOSLEEP.SYNCS 0x989680 ;  /* 0x009896800000995d */ /* 0x004fea0003900000 */
[----:B------:R-:W2:Y:S02]  /*8bb0*/  @!P1 SYNCS.PHASECHK.TRANS64 P1, [R4+URZ], R3 ;  /* 0x00000003040095a7 */ /* 0x000ea4000802007f */
[----:B--2---:R-:W-:Y:S05]  /*8bc0*/  @!P1 BRA `(.L_x_23) ;  /* 0xfffffffc00ec9947 */ /* 0x004fea000383ffff */
[----:B------:R-:W-:Y:S05]  /*8bd0*/  BRA `(.L_x_22) ;  /* 0xffffff8c005c7947 */ /* 0x000fea000383ffff */
.L_x_162:
[----:B------:R-:W-:Y:S01]  /*8be0*/  BSSY B1, `(.L_x_189) ;  /* 0x0000006000017945 */ /* 0x000fe20003800000 */
[----:B------:R-:W-:-:S07]  /*8bf0*/  IMAD.MOV.U32 R15, RZ, RZ, -0x1 ;  /* 0xffffffffff0f7424 */ /* 0x000fce00078e00ff */
[----:B------:R-:W-:Y:S05]  /*8c00*/  WARPSYNC.COLLECTIVE R15, `(.L_x_190) ;  /* 0x000000000f0c7348 */ /* 0x000fea0003c00000 */
[----:B------:R-:W-:Y:S02]  /*8c10*/  ELECT P6, UR62, PT ;  /* 0x00000000003e782f */ /* 0x000fe400038c0000 */
[----:B------:R-:W-:Y:S01]  /*8c20*/  MOV R14, UR62 ;  /* 0x0000003e000e7c02 */ /* 0x000fe20008000f00 */
[----:B------:R-:W-:Y:S10]  /*8c30*/  ENDCOLLECTIVE ;  /* 0x000000000000791b */ /* 0x000ff40003800000 */
.L_x_190:
[----:B------:R-:W-:Y:S05]  /*8c40*/  BSYNC B1 ;  /* 0x0000000000017941 */ /* 0x000fea0003800000 */
.L_x_189:
[----:B------:R-:W-:Y:S05]  /*8c50*/  BRA `(.L_x_191) ;  /* 0xffffffec004c7947 */ /* 0x000fea000383ffff */
.L_x_165:
[----:B0-----:R0:W1:Y:S02]  /*8c60*/  SYNCS.PHASECHK.TRANS64.TRYWAIT P1, [R14+URZ+0x58], R7 ;  /* 0x000058070e0075a7 */ /* 0x001064000802017f */
[----:B-1----:R-:W-:Y:S05]  /*8c70*/  @!P1 NANOSLEEP.SYNCS 0x989680 ;  /* 0x009896800000995d */ /* 0x002fea0003900000 */
[----:B------:R-:W1:Y:S02]  /*8c80*/  @!P1 SYNCS.PHASECHK.TRANS64 P1, [R14+URZ+0x58], R7 ;  /* 0x000058070e0095a7 */ /* 0x000e64000802007f */
[----:B-1----:R-:W-:Y:S05]  /*8c90*/  @!P1 BRA `(.L_x_165) ;  /* 0xfffffffc00f09947 */ /* 0x002fea000383ffff */
[----:B------:R-:W-:Y:S05]  /*8ca0*/  BRA `(.L_x_192) ;  /* 0xffffffec00807947 */ /* 0x000fea000383ffff */
.L_x_174:
[----:B------:R-:W-:Y:S01]  /*8cb0*/  BSSY B0, `(.L_x_193) ;  /* 0x0000006000007945 */ /* 0x000fe20003800000 */
[----:B------:R-:W-:-:S07]  /*8cc0*/  IMAD.MOV.U32 R15, RZ, RZ, -0x1 ;  /* 0xffffffffff0f7424 */ /* 0x000fce00078e00ff */
[----:B------:R-:W-:Y:S05]  /*8cd0*/  WARPSYNC.COLLECTIVE R15, `(.L_x_194) ;  /* 0x000000000f0c7348 */ /* 0x000fea0003c00000 */
[----:B------:R-:W-:Y:S02]  /*8ce0*/  ELECT P6, UR62, PT ;  /* 0x00000000003e782f */ /* 0x000fe400038c0000 */
[----:B------:R-:W-:Y:S01]  /*8cf0*/  MOV R14, UR62 ;  /* 0x0000003e000e7c02 */ /* 0x000fe20008000f00 */
[----:B------:R-:W-:Y:S10]  /*8d00*/  ENDCOLLECTIVE ;  /* 0x000000000000791b */ /* 0x000ff40003800000 */
.L_x_194:
[----:B------:R-:W-:Y:S05]  /*8d10*/  BSYNC B0 ;  /* 0x0000000000007941 */ /* 0x000fea0003800000 */
.L_x_193:
[----:B------:R-:W-:Y:S05]  /*8d20*/  BRA `(.L_x_195) ;  /* 0xfffffff400d07947 */ /* 0x000fea000383ffff */
.L_x_178:
[----:B0-----:R0:W1:Y:S02]  /*8d30*/  SYNCS.PHASECHK.TRANS64.TRYWAIT P0, [R7+URZ], R2 ;  /* 0x00000002070075a7 */ /* 0x001064000800017f */
[----:B-1----:R-:W-:Y:S05]  /*8d40*/  @!P0 NANOSLEEP.SYNCS 0x989680 ;  /* 0x009896800000895d */ /* 0x002fea0003900000 */
[----:B------:R-:W1:Y:S02]  /*8d50*/  @!P0 SYNCS.PHASECHK.TRANS64 P0, [R7+URZ], R2 ;  /* 0x00000002070085a7 */ /* 0x000e64000800007f */
[----:B-1----:R-:W-:Y:S05]  /*8d60*/  @!P0 BRA `(.L_x_178) ;  /* 0xfffffffc00f08947 */ /* 0x002fea000383ffff */
[----:B------:R-:W-:Y:S05]  /*8d70*/  BRA `(.L_x_196) ;  /* 0xfffffff800107947 */ /* 0x000fea000383ffff */
.L_x_179:
[----:B0-----:R0:W1:Y:S02]  /*8d80*/  SYNCS.PHASECHK.TRANS64.TRYWAIT P0, [R9+URZ], R4 ;  /* 0x00000004090075a7 */ /* 0x001064000800017f */
[----:B-1----:R-:W-:Y:S05]  /*8d90*/  @!P0 NANOSLEEP.SYNCS 0x989680 ;  /* 0x009896800000895d */ /* 0x002fea0003900000 */
[----:B------:R-:W1:Y:S02]  /*8da0*/  @!P0 SYNCS.PHASECHK.TRANS64 P0, [R9+URZ], R4 ;  /* 0x00000004090085a7 */ /* 0x000e64000800007f */
[----:B-1----:R-:W-:Y:S05]  /*8db0*/  @!P0 BRA `(.L_x_179) ;  /* 0xfffffffc00f08947 */ /* 0x002fea000383ffff */
[----:B------:R-:W-:Y:S05]  /*8dc0*/  BRA `(.L_x_197) ;  /* 0xfffffff800207947 */ /* 0x000fea000383ffff */
.L_x_180:
[----:B0-----:R0:W1:Y:S02]  /*8dd0*/  SYNCS.PHASECHK.TRANS64.TRYWAIT P0, [R6+URZ], R5 ;  /* 0x00000005060075a7 */ /* 0x001064000800017f */
[----:B-1----:R-:W-:Y:S05]  /*8de0*/  @!P0 NANOSLEEP.SYNCS 0x989680 ;  /* 0x009896800000895d */ /* 0x002fea0003900000 */
[----:B------:R-:W1:Y:S02]  /*8df0*/  @!P0 SYNCS.PHASECHK.TRANS64 P0, [R6+URZ], R5 ;  /* 0x00000005060085a7 */ /* 0x000e64000800007f */
[----:B-1----:R-:W-:Y:S05]  /*8e00*/  @!P0 BRA `(.L_x_180) ;  /* 0xfffffffc00f08947 */ /* 0x002fea000383ffff */
[----:B------:R-:W-:Y:S05]  /*8e10*/  BRA `(.L_x_198) ;  /* 0xfffffff800307947 */ /* 0x000fea000383ffff */
.L_x_181:
[----:B0-----:R0:W1:Y:S02]  /*8e20*/  SYNCS.PHASECHK.TRANS64.TRYWAIT P0, [R9+URZ], R4 ;  /* 0x00000004090075a7 */ /* 0x001064000800017f */
[----:B-1----:R-:W-:Y:S05]  /*8e30*/  @!P0 NANOSLEEP.SYNCS 0x989680 ;  /* 0x009896800000895d */ /* 0x002fea0003900000 */
[----:B------:R-:W1:Y:S02]  /*8e40*/  @!P0 SYNCS.PHASECHK.TRANS64 P0, [R9+URZ], R4 ;  /* 0x00000004090085a7 */ /* 0x000e64000800007f */
[----:B-1----:R-:W-:Y:S05]  /*8e50*/  @!P0 BRA `(.L_x_181) ;  /* 0xfffffffc00f08947 */ /* 0x002fea000383ffff */
[----:B------:R-:W-:Y:S05]  /*8e60*/  BRA `(.L_x_199) ;  /* 0xfffffff800407947 */ /* 0x000fea000383ffff */
.L_x_182:
[----:B0-----:R0:W1:Y:S02]  /*8e70*/  SYNCS.PHASECHK.TRANS64.TRYWAIT P0, [R6+URZ], R5 ;  /* 0x00000005060075a7 */ /* 0x001064000800017f */
[----:B-1----:R-:W-:Y:S05]  /*8e80*/  @!P0 NANOSLEEP.SYNCS 0x989680 ;  /* 0x009896800000895d */ /* 0x002fea0003900000 */
[----:B------:R-:W1:Y:S02]  /*8e90*/  @!P0 SYNCS.PHASECHK.TRANS64 P0, [R6+URZ], R5 ;  /* 0x00000005060085a7 */ /* 0x000e64000800007f */
[----:B-1----:R-:W-:Y:S05]  /*8ea0*/  @!P0 BRA `(.L_x_182) ;  /* 0xfffffffc00f08947 */ /* 0x002fea000383ffff */
[----:B------:R-:W-:Y:S05]  /*8eb0*/  BRA `(.L_x_200) ;  /* 0xfffffff800507947 */ /* 0x000fea000383ffff */
.L_x_183:
[----:B0-----:R0:W1:Y:S02]  /*8ec0*/  SYNCS.PHASECHK.TRANS64.TRYWAIT P0, [R9+URZ], R4 ;  /* 0x00000004090075a7 */ /* 0x001064000800017f */
[----:B-1----:R-:W-:Y:S05]  /*8ed0*/  @!P0 NANOSLEEP.SYNCS 0x989680 ;  /* 0x009896800000895d */ /* 0x002fea0003900000 */
[----:B------:R-:W1:Y:S02]  /*8ee0*/  @!P0 SYNCS.PHASECHK.TRANS64 P0, [R9+URZ], R4 ;  /* 0x00000004090085a7 */ /* 0x000e64000800007f */
[----:B-1----:R-:W-:Y:S05]  /*8ef0*/  @!P0 BRA `(.L_x_183) ;  /* 0xfffffffc00f08947 */ /* 0x002fea000383ffff */
[----:B------:R-:W-:Y:S05]  /*8f00*/  BRA `(.L_x_201) ;  /* 0xfffffff800607947 */ /* 0x000fea000383ffff */
.L_x_184:
[----:B0-----:R0:W1:Y:S02]  /*8f10*/  SYNCS.PHASECHK.TRANS64.TRYWAIT P0, [R6+URZ], R5 ;  /* 0x00000005060075a7 */ /* 0x001064000800017f */
[----:B-1----:R-:W-:Y:S05]  /*8f20*/  @!P0 NANOSLEEP.SYNCS 0x989680 ;  /* 0x009896800000895d */ /* 0x002fea0003900000 */
[----:B------:R-:W1:Y:S02]  /*8f30*/  @!P0 SYNCS.PHASECHK.TRANS64 P0, [R6+URZ], R5 ;  /* 0x00000005060085a7 */ /* 0x000e64000800007f */
[----:B-1----:R-:W-:Y:S05]  /*8f40*/  @!P0 BRA `(.L_x_184) ;  /* 0xfffffffc00f08947 */ /* 0x002fea000383ffff */
[----:B------:R-:W-:Y:S05]  /*8f50*/  BRA `(.L_x_202) ;  /* 0xfffffff800707947 */ /* 0x000fea000383ffff */
.L_x_185:
[----:B0-----:R0:W1:Y:S02]  /*8f60*/  SYNCS.PHASECHK.TRANS64.TRYWAIT P0, [R9+URZ], R4 ;  /* 0x00000004090075a7 */ /* 0x001064000800017f */
[----:B-1----:R-:W-:Y:S05]  /*8f70*/  @!P0 NANOSLEEP.SYNCS 0x989680 ;  /* 0x009896800000895d */ /* 0x002fea0003900000 */
[----:B------:R-:W1:Y:S02]  /*8f80*/  @!P0 SYNCS.PHASECHK.TRANS64 P0, [R9+URZ], R4 ;  /* 0x00000004090085a7 */ /* 0x000e64000800007f */
[----:B-1----:R-:W-:Y:S05]  /*8f90*/  @!P0 BRA `(.L_x_185) ;  /* 0xfffffffc00f08947 */ /* 0x002fea000383ffff */
[----:B------:R-:W-:Y:S05]  /*8fa0*/  BRA `(.L_x_203) ;  /* 0xfffffff800807947 */ /* 0x000fea000383ffff */
.L_x_186:
[----:B0-----:R0:W1:Y:S02]  /*8fb0*/  SYNCS.PHASECHK.TRANS64.TRYWAIT P0, [R6+URZ], R5 ;  /* 0x00000005060075a7 */ /* 0x001064000800017f */
[----:B-1----:R-:W-:Y:S05]  /*8fc0*/  @!P0 NANOSLEEP.SYNCS 0x989680 ;  /* 0x009896800000895d */ /* 0x002fea0003900000 */
[----:B------:R-:W1:Y:S02]  /*8fd0*/  @!P0 SYNCS.PHASECHK.TRANS64 P0, [R6+URZ], R5 ;  /* 0x00000005060085a7 */ /* 0x000e64000800007f */
[----:B-1----:R-:W-:Y:S05]  /*8fe0*/  @!P0 BRA `(.L_x_186) ;  /* 0xfffffffc00f08947 */ /* 0x002fea000383ffff */
[----:B------:R-:W-:Y:S05]  /*8ff0*/  BRA `(.L_x_204) ;  /* 0xfffffff800907947 */ /* 0x000fea000383ffff */
.L_x_187:
[----:B-1----:R1:W2:Y:S02]  /*9000*/  SYNCS.PHASECHK.TRANS64.TRYWAIT P0, [R9+URZ], R4 ;  /* 0x00000004090075a7 */ /* 0x0022a4000800017f */
[----:B--2---:R-:W-:Y:S05]  /*9010*/  @!P0 NANOSLEEP.SYNCS 0x989680 ;  /* 0x009896800000895d */ /* 0x004fea0003900000 */
[----:B------:R-:W2:Y:S02]  /*9020*/  @!P0 SYNCS.PHASECHK.TRANS64 P0, [R9+URZ], R4 ;  /* 0x00000004090085a7 */ /* 0x000ea4000800007f */
[----:B--2---:R-:W-:Y:S05]  /*9030*/  @!P0 BRA `(.L_x_187) ;  /* 0xfffffffc00f08947 */ /* 0x004fea000383ffff */
[----:B------:R-:W-:Y:S05]  /*9040*/  BRA `(.L_x_205) ;  /* 0xfffffff800987947 */ /* 0x000fea000383ffff */
.L_x_206:
[----:B------:R-:W-:-:S00]  /*9050*/  BRA `(.L_x_206) ;  /* 0xfffffffc00fc7947 */ /* 0x000fc0000383ffff */
[----:B------:R-:W-:-:S00]  /*9060*/  NOP ;  /* 0x0000000000007918 */ /* 0x000fc00000000000 */
        /* <DEDUP_REMOVED lines=9> */
.L_x_207:


//--------------------- .nv.global.init           --------------------------
	.section	.nv.global.init,"aw",@progbits
.nv.global.init:
	.type		$str$22,@object
	.size		$str$22,($str$23 - $str$22)
$str$22:
        /*0000*/ 	.byte	0x6b, 0x5f, 0x74, 0x69, 0x6c, 0x65, 0x5f, 0x63, 0x6f, 0x75, 0x6e, 0x74, 0x20, 0x3e, 0x3d, 0x20
        /*0010*/ 	.byte	0x31, 0x00
	.type		$str$23,@object
	.size		$str$23,(__unnamed_1 - $str$23)
$str$23:
        /*0012*/ 	.byte	0x2f, 0x74, 0x6d, 0x70, 0x2f, 0x63, 0x75, 0x74, 0x6c, 0x61, 0x73, 0x73, 0x5f, 0x73, 0x77, 0x65
        /*0022*/ 	.byte	0x65, 0x70, 0x5f, 0x73, 0x72, 0x63, 0x2f, 0x69, 0x6e, 0x63, 0x6c, 0x75, 0x64, 0x65, 0x2f, 0x63
        /*0032*/ 	.byte	0x75, 0x74, 0x6c, 0x61, 0x73, 0x73, 0x2f, 0x67, 0x65, 0x6d, 0x6d, 0x2f, 0x63, 0x6f, 0x6c, 0x6c
        /*0042*/ 	.byte	0x65, 0x63, 0x74, 0x69, 0x76, 0x65, 0x2f, 0x73, 0x6d, 0x39, 0x30, 0x5f, 0x6d, 0x6d, 0x61, 0x5f
        /*0052*/ 	.byte	0x74, 0x6d, 0x61, 0x5f, 0x67, 0x6d, 0x6d, 0x61, 0x5f, 0x73, 0x73, 0x5f, 0x77, 0x61, 0x72, 0x70
        /*0062*/ 	.byte	0x73, 0x70, 0x65, 0x63, 0x69, 0x61, 0x6c, 0x69, 0x7a, 0x65, 0x64, 0x2e, 0x68, 0x70, 0x70, 0x00
	.type		__unnamed_1,@object
	.size		__unnamed_1,(.L_0 - __unnamed_1)
__unnamed_1:
        /*0072*/ 	.byte	0x76, 0x6f, 0x69, 0x64, 0x20, 0x63, 0x75, 0x74, 0x6c, 0x61, 0x73, 0x73, 0x3a, 0x3a, 0x67, 0x65
        /* <DEDUP_REMOVED lines=179> */
        /*0bb2*/ 	.byte	0x69, 0x64, 0x65, 0x6e, 0x74, 0x69, 0x74, 0x79, 0x5d, 0x00
.L_0:


//--------------------- .nv.shared._ZN7cutlass13device_kernelINS_4gemm6kernel13GemmUniversalIN4cute5tupleIJiiiiEEENS1_10collective13CollectiveMmaINS1_34MainloopSm90TmaGmmaWarpSpecializedILi11ENS5_IJNS4_1CILi1EEESB_SB_EEENS1_35KernelTmaWarpSpecializedCooperativeEEENS5_IJNSA_ILi256EEENSA_ILi64EEENSA_ILi32EEEEEENS_6half_tENS5_IJlSB_lEEESJ_SK_NS4_8TiledMMAINS4_8MMA_AtomIJNS4_4SM904GMMA25MMA_64x64x16_F32F16F16_SSILNSO_5MajorE0ELSQ_0ELNSO_7ScaleInE1ELSR_1EEEEEENS4_6LayoutINS5_IJNSA_ILi2EEESB_SB_EEENS5_IJSB_NSA_ILi0EEESX_EEEEENS5_IJNS4_10UnderscoreES10_S10_EEEEENS4_13SM90_TMA_LOADENS4_14ComposedLayoutINS4_7SwizzleILi2ELi4ELi3EEENS4_18smem_ptr_flag_bitsILi16EEENSU_INS5_IJNSA_ILi8EEESH_EEENS5_IJSH_SB_EEEEEEEvNS4_8identityES13_S1D_vS1E_EENS_8epilogue10collective6detail29Sm90TmaWarpSpecializedAdapterINS1H_15DefaultEpilogueISJ_SK_SK_NS1G_6thread17LinearCombinationISJ_Li1EffLNS1L_9ScaleType4KindE0ELNS_15FloatRoundStyleE2ESJ_EENS1_15EpilogueDefaultEEEEEvvEEEEvNT_6ParamsE --------------------------
	.section	.nv.shared._ZN7cutlass13device_kernelINS_4gemm6kernel13GemmUniversalIN4cute5tupleIJiiiiEEENS1_10collective13CollectiveMmaINS1_34MainloopSm90TmaGmmaWarpSpecializedILi11ENS5_IJNS4_1CILi1EEESB_SB_EEENS1_35KernelTmaWarpSpecializedCooperativeEEENS5_IJNSA_ILi256EEENSA_ILi64EEENSA_ILi32EEEEEENS_6half_tENS5_IJlSB_lEEESJ_SK_NS4_8TiledMMAINS4_8MMA_AtomIJNS4_4SM904GMMA25MMA_64x64x16_F32F16F16_SSILNSO_5MajorE0ELSQ_0ELNSO_7ScaleInE1ELSR_1EEEEEENS4_6LayoutINS5_IJNSA_ILi2EEESB_SB_EEENS5_IJSB_NSA_ILi0EEESX_EEEEENS5_IJNS4_10UnderscoreES10_S10_EEEEENS4_13SM90_TMA_LOADENS4_14ComposedLayoutINS4_7SwizzleILi2ELi4ELi3EEENS4_18smem_ptr_flag_bitsILi16EEENSU_INS5_IJNSA_ILi8EEESH_EEENS5_IJSH_SB_EEEEEEEvNS4_8identityES13_S1D_vS1E_EENS_8epilogue10collective6detail29Sm90TmaWarpSpecializedAdapterINS1H_15DefaultEpilogueISJ_SK_SK_NS1G_6thread17LinearCombinationISJ_Li1EffLNS1L_9ScaleType4KindE0ELNS_15FloatRoundStyleE2ESJ_EENS1_15EpilogueDefaultEEEEEvvEEEEvNT_6ParamsE,"aw",@nobits
	.sectionflags	@""
	.align	16
	.zero		1024


//--------------------- .nv.shared.reserved.0     --------------------------
	.section	.nv.shared.reserved.0,"aw",@nobits
	.weak		__nv_reservedSMEM_offset_0_alias
	.size		__nv_reservedSMEM_offset_0_alias, 0, 0
	.other		__nv_reservedSMEM_offset_0_alias,@"STO_CUDA_RESERVED_SHARED STV_DEFAULT"
__nv_reservedSMEM_offset_0_alias:
	.zero		0


//--------------------- .nv.global                --------------------------
	.section	.nv.global,"aw",@nobits
.nv.global:
	.type		_ZN40_INTERNAL_e00f24b3_4_k_cu_ab1cc245_231414cute1_E,@object
	.size		_ZN40_INTERNAL_e00f24b3_4_k_cu_ab1cc245_231414cute1_E,(_ZN40_INTERNAL_e00f24b3_4_k_cu_ab1cc245_231414cuda3std3__45__cpo6cbeginE - _ZN40_INTERNAL_e00f24b3_4_k_cu_ab1cc245_231414cute1_E)
_ZN40_INTERNAL_e00f24b3_4_k_cu_ab1cc245_231414cute1_E:
	.zero		1
	.type		_ZN40_INTERNAL_e00f24b3_4_k_cu_ab1cc245_231414cuda3std3__45__cpo6cbeginE,@object
	.size		_ZN40_INTERNAL_e00f24b3_4_k_cu_ab1cc245_231414cuda3std3__45__cpo6cbeginE,(_ZN40_INTERNAL_e00f24b3_4_k_cu_ab1cc245_231414cuda3std3__48in_placeE - _ZN40_INTERNAL_e00f24b3_4_k_cu_ab1cc245_231414cuda3std3__45__cpo6cbeginE)
_ZN40_INTERNAL_e00f24b3_4_k_cu_ab1cc245_231414cuda3std3__45__cpo6cbeginE:
	.zero		1
	.type		_ZN40_INTERNAL_e00f24b3_4_k_cu_ab1cc245_231414cuda3std3__48in_placeE,@object
	.size		_ZN40_INTERNAL_e00f24b3_4_k_cu_ab1cc245_231414cuda3std3__48in_placeE,(_ZN40_INTERNAL_e00f24b3_4_k_cu_ab1cc245_231414cuda3std6ranges3__45__cpo9iter_moveE - _ZN40_INTERNAL_e00f24b3_4_k_cu_ab1cc245_231414cuda3std3__48in_placeE)
_ZN40_INTERNAL_e00f24b3_4_k_cu_ab1cc245_231414cuda3std3__48in_placeE:
	.zero		1
	.type		_ZN40_INTERNAL_e00f24b3_4_k_cu_ab1cc245_231414cuda3std6ranges3__45__cpo9iter_moveE,@object
	.size		_ZN40_INTERNAL_e00f24b3_4_k_cu_ab1cc245_231414cuda3std6ranges3__45__cpo9iter_moveE,(_ZN40_INTERNAL_e00f24b3_4_k_cu_ab1cc245_231414cuda3std3__45__cpo5beginE - _ZN40_INTERNAL_e00f24b3_4_k_cu_ab1cc245_231414cuda3std6ranges3__45__cpo9iter_moveE)
_ZN40_INTERNAL_e00f24b3_4_k_cu_ab1cc245_231414cuda3std6ranges3__45__cpo9iter_moveE:
	.zero		1
	.type		_ZN40_INTERNAL_e00f24b3_4_k_cu_ab1cc245_231414cuda3std3__45__cpo5beginE,@object
	.size		_ZN40_INTERNAL_e00f24b3_4_k_cu_ab1cc245_231414cuda3std3__45__cpo5beginE,(_ZN40_INTERNAL_e00f24b3_4_k_cu_ab1cc245_231414cuda3std3__442_GLOBAL__N__e00f24b3_4_k_cu_ab1cc245_231416ignoreE - _ZN40_INTERNAL_e00f24b3_4_k_cu_ab1cc245_231414cuda3std3__45__cpo5beginE)
_ZN40_INTERNAL_e00f24b3_4_k_cu_ab1cc245_231414cuda3std3__45__cpo5beginE:
	.zero		1
	.type		_ZN40_INTERNAL_e00f24b3_4_k_cu_ab1cc245_231414cuda3std3__442_GLOBAL__N__e00f24b3_4_k_cu_ab1cc245_231416ignoreE,@object
	.size		_ZN40_INTERNAL_e00f24b3_4_k_cu_ab1cc245_231414cuda3std3__442_GLOBAL__N__e00f24b3_4_k_cu_ab1cc245_231416ignoreE,(_ZN40_INTERNAL_e00f24b3_4_k_cu_ab1cc245_231414cute7productE - _ZN40_INTERNAL_e00f24b3_4_k_cu_ab1cc245_231414cuda3std3__442_GLOBAL__N__e00f24b3_4_k_cu_ab1cc245_231416ignoreE)
_ZN40_INTERNAL_e00f24b3_4_k_cu_ab1cc245_231414cuda3std3__442_GLOBAL__N__e00f24b3_4_k_cu_ab1cc245_231416ignoreE:
	.zero		1
	.type		_ZN40_INTERNAL_e00f24b3_4_k_cu_ab1cc245_231414cute7productE,@object
	.size		_ZN40_INTERNAL_e00f24b3_4_k_cu_ab1cc245_231414cute7productE,(_ZN40_INTERNAL_e00f24b3_4_k_cu_ab1cc245_231414cuda3std3__45__cpo3endE - _ZN40_INTERNAL_e00f24b3_4_k_cu_ab1cc245_231414cute7productE)
_ZN40_INTERNAL_e00f24b3_4_k_cu_ab1cc245_231414cute7productE:
	.zero		1
	.type		_ZN40_INTERNAL_e00f24b3_4_k_cu_ab1cc245_231414cuda3std3__45__cpo3endE,@object
	.size		_ZN40_INTERNAL_e00f24b3_4_k_cu_ab1cc245_231414cuda3std3__45__cpo3endE,(_ZN40_INTERNAL_e00f24b3_4_k_cu_ab1cc245_231414cuda3std3__419piecewise_constructE - _ZN40_INTERNAL_e00f24b3_4_k_cu_ab1cc245_231414cuda3std3__45__cpo3endE)
_ZN40_INTERNAL_e00f24b3_4_k_cu_ab1cc245_231414cuda3std3__45__cpo3endE:
	.zero		1
	.type		_ZN40_INTERNAL_e00f24b3_4_k_cu_ab1cc245_231414cuda3std3__419piecewise_constructE,@object
	.size		_ZN40_INTERNAL_e00f24b3_4_k_cu_ab1cc245_231414cuda3std3__419piecewise_constructE,(_ZN40_INTERNAL_e00f24b3_4_k_cu_ab1cc245_231414cuda3std3__45__cpo4cendE - _ZN40_INTERNAL_e00f24b3_4_k_cu_ab1cc245_231414cuda3std3__419piecewise_constructE)
_ZN40_INTERNAL_e00f24b3_4_k_cu_ab1cc245_231414cuda3std3__419piecewise_constructE:
	.zero		1
	.type		_ZN40_INTERNAL_e00f24b3_4_k_cu_ab1cc245_231414cuda3std3__45__cpo4cendE,@object
	.size		_ZN40_INTERNAL_e00f24b3_4_k_cu_ab1cc245_231414cuda3std3__45__cpo4cendE,(_ZN40_INTERNAL_e00f24b3_4_k_cu_ab1cc245_231414cuda3std6ranges3__45__cpo4swapE - _ZN40_INTERNAL_e00f24b3_4_k_cu_ab1cc245_231414cuda3std3__45__cpo4cendE)
_ZN40_INTERNAL_e00f24b3_4_k_cu_ab1cc245_231414cuda3std3__45__cpo4cendE:
	.zero		1
	.type		_ZN40_INTERNAL_e00f24b3_4_k_cu_ab1cc245_231414cuda3std6ranges3__45__cpo4swapE,@object
	.size		_ZN40_INTERNAL_e00f24b3_4_k_cu_ab1cc245_231414cuda3std6ranges3__45__cpo4swapE,(.L_8 - _ZN40_INTERNAL_e00f24b3_4_k_cu_ab1cc245_231414cuda3std6ranges3__45__cpo4swapE)
_ZN40_INTERNAL_e00f24b3_4_k_cu_ab1cc245_231414cuda3std6ranges3__45__cpo4swapE:
	.zero		1
.L_8:


//--------------------- .nv.constant0._ZN7cutlass13device_kernelINS_4gemm6kernel13GemmUniversalIN4cute5tupleIJiiiiEEENS1_10collective13CollectiveMmaINS1_34MainloopSm90TmaGmmaWarpSpecializedILi11ENS5_IJNS4_1CILi1EEESB_SB_EEENS1_35KernelTmaWarpSpecializedCooperativeEEENS5_IJNSA_ILi256EEENSA_ILi64EEENSA_ILi32EEEEEENS_6half_tENS5_IJlSB_lEEESJ_SK_NS4_8TiledMMAINS4_8MMA_AtomIJNS4_4SM904GMMA25MMA_64x64x16_F32F16F16_SSILNSO_5MajorE0ELSQ_0ELNSO_7ScaleInE1ELSR_1EEEEEENS4_6LayoutINS5_IJNSA_ILi2EEESB_SB_EEENS5_IJSB_NSA_ILi0EEESX_EEEEENS5_IJNS4_10UnderscoreES10_S10_EEEEENS4_13SM90_TMA_LOADENS4_14ComposedLayoutINS4_7SwizzleILi2ELi4ELi3EEENS4_18smem_ptr_flag_bitsILi16EEENSU_INS5_IJNSA_ILi8EEESH_EEENS5_IJSH_SB_EEEEEEEvNS4_8identityES13_S1D_vS1E_EENS_8epilogue10collective6detail29Sm90TmaWarpSpecializedAdapterINS1H_15DefaultEpilogueISJ_SK_SK_NS1G_6thread17LinearCombinationISJ_Li1EffLNS1L_9ScaleType4KindE0ELNS_15FloatRoundStyleE2ESJ_EENS1_15EpilogueDefaultEEEEEvvEEEEvNT_6ParamsE --------------------------
	.section	.nv.constant0._ZN7cutlass13device_kernelINS_4gemm6kernel13GemmUniversalIN4cute5tupleIJiiiiEEENS1_10collective13CollectiveMmaINS1_34MainloopSm90TmaGmmaWarpSpecializedILi11ENS5_IJNS4_1CILi1EEESB_SB_EEENS1_35KernelTmaWarpSpecializedCooperativeEEENS5_IJNSA_ILi256EEENSA_ILi64EEENSA_ILi32EEEEEENS_6half_tENS5_IJlSB_lEEESJ_SK_NS4_8TiledMMAINS4_8MMA_AtomIJNS4_4SM904GMMA25MMA_64x64x16_F32F16F16_SSILNSO_5MajorE0ELSQ_0ELNSO_7ScaleInE1ELSR_1EEEEEENS4_6LayoutINS5_IJNSA_ILi2EEESB_SB_EEENS5_IJSB_NSA_ILi0EEESX_EEEEENS5_IJNS4_10UnderscoreES10_S10_EEEEENS4_13SM90_TMA_LOADENS4_14ComposedLayoutINS4_7SwizzleILi2ELi4ELi3EEENS4_18smem_ptr_flag_bitsILi16EEENSU_INS5_IJNSA_ILi8EEESH_EEENS5_IJSH_SB_EEEEEEEvNS4_8identityES13_S1D_vS1E_EENS_8epilogue10collective6detail29Sm90TmaWarpSpecializedAdapterINS1H_15DefaultEpilogueISJ_SK_SK_NS1G_6thread17LinearCombinationISJ_Li1EffLNS1L_9ScaleType4KindE0ELNS_15FloatRoundStyleE2ESJ_EENS1_15EpilogueDefaultEEEEEvvEEEEvNT_6ParamsE,"a",@progbits
	.sectionflags	@""
	.align	4
.nv.constant0._ZN7cutlass13device_kernelINS_4gemm6kernel13GemmUniversalIN4cute5tupleIJiiiiEEENS1_10collective13CollectiveMmaINS1_34MainloopSm90TmaGmmaWarpSpecializedILi11ENS5_IJNS4_1CILi1EEESB_SB_EEENS1_35KernelTmaWarpSpecializedCooperativeEEENS5_IJNSA_ILi256EEENSA_ILi64EEENSA_ILi32EEEEEENS_6half_tENS5_IJlSB_lEEESJ_SK_NS4_8TiledMMAINS4_8MMA_AtomIJNS4_4SM904GMMA25MMA_64x64x16_F32F16F16_SSILNSO_5MajorE0ELSQ_0ELNSO_7ScaleInE1ELSR_1EEEEEENS4_6LayoutINS5_IJNSA_ILi2EEESB_SB_EEENS5_IJSB_NSA_ILi0EEESX_EEEEENS5_IJNS4_10UnderscoreES10_S10_EEEEENS4_13SM90_TMA_LOADENS4_14ComposedLayoutINS4_7SwizzleILi2ELi4ELi3EEENS4_18smem_ptr_flag_bitsILi16EEENSU_INS5_IJNSA_ILi8EEESH_EEENS5_IJSH_SB_EEEEEEEvNS4_8identityES13_S1D_vS1E_EENS_8epilogue10collective6detail29Sm90TmaWarpSpecializedAdapterINS1H_15DefaultEpilogueISJ_SK_SK_NS1G_6thread17LinearCombinationISJ_Li1EffLNS1L_9ScaleType4KindE0ELNS_15FloatRoundStyleE2ESJ_EENS1_15EpilogueDefaultEEEEEvvEEEEvNT_6ParamsE:
	.zero		1664


//--------------------- SYMBOLS --------------------------

	.type		.nv.reservedSmem.offset0,@object
	.size		.nv.reservedSmem.offset0,0x4
	.type		__assertfail,@function
